//
// Generated by NVIDIA NVVM Compiler
//
// Compiler Build ID: CL-36424714
// Cuda compilation tools, release 13.0, V13.0.88
// Based on NVVM 20.0.0
//

.version 9.0
.target sm_100
.address_size 64

	// .globl	_ZN3cub18CUB_300001_SM_10006detail11EmptyKernelIvEEvv
.global .align 1 .b8 _ZN30_INTERNAL_cbd44df8_4_k_cu_main4cuda3std3__45__cpo5beginE[1];
.global .align 1 .b8 _ZN30_INTERNAL_cbd44df8_4_k_cu_main4cuda3std3__45__cpo3endE[1];
.global .align 1 .b8 _ZN30_INTERNAL_cbd44df8_4_k_cu_main4cuda3std3__45__cpo6cbeginE[1];
.global .align 1 .b8 _ZN30_INTERNAL_cbd44df8_4_k_cu_main4cuda3std3__45__cpo4cendE[1];
.global .align 1 .b8 _ZN30_INTERNAL_cbd44df8_4_k_cu_main4cuda3std3__45__cpo6rbeginE[1];
.global .align 1 .b8 _ZN30_INTERNAL_cbd44df8_4_k_cu_main4cuda3std3__45__cpo4rendE[1];
.global .align 1 .b8 _ZN30_INTERNAL_cbd44df8_4_k_cu_main4cuda3std3__45__cpo7crbeginE[1];
.global .align 1 .b8 _ZN30_INTERNAL_cbd44df8_4_k_cu_main4cuda3std3__45__cpo5crendE[1];
.global .align 1 .b8 _ZN30_INTERNAL_cbd44df8_4_k_cu_main4cuda3std3__432_GLOBAL__N__cbd44df8_4_k_cu_main6ignoreE[1];
.global .align 1 .b8 _ZN30_INTERNAL_cbd44df8_4_k_cu_main4cuda3std3__419piecewise_constructE[1];
.global .align 1 .b8 _ZN30_INTERNAL_cbd44df8_4_k_cu_main4cuda3std3__48in_placeE[1];
.global .align 1 .b8 _ZN30_INTERNAL_cbd44df8_4_k_cu_main4cuda3std3__420unreachable_sentinelE[1];
.global .align 1 .b8 _ZN30_INTERNAL_cbd44df8_4_k_cu_main4cuda3std3__47nulloptE[1];
.global .align 1 .b8 _ZN30_INTERNAL_cbd44df8_4_k_cu_main4cuda3std3__48unexpectE[1];
.global .align 1 .b8 _ZN30_INTERNAL_cbd44df8_4_k_cu_main4cuda3std6ranges3__45__cpo4swapE[1];
.global .align 1 .b8 _ZN30_INTERNAL_cbd44df8_4_k_cu_main4cuda3std6ranges3__45__cpo9iter_moveE[1];
.global .align 1 .b8 _ZN30_INTERNAL_cbd44df8_4_k_cu_main4cuda3std6ranges3__45__cpo5beginE[1];
.global .align 1 .b8 _ZN30_INTERNAL_cbd44df8_4_k_cu_main4cuda3std6ranges3__45__cpo3endE[1];
.global .align 1 .b8 _ZN30_INTERNAL_cbd44df8_4_k_cu_main4cuda3std6ranges3__45__cpo6cbeginE[1];
.global .align 1 .b8 _ZN30_INTERNAL_cbd44df8_4_k_cu_main4cuda3std6ranges3__45__cpo4cendE[1];
.global .align 1 .b8 _ZN30_INTERNAL_cbd44df8_4_k_cu_main4cuda3std6ranges3__45__cpo7advanceE[1];
.global .align 1 .b8 _ZN30_INTERNAL_cbd44df8_4_k_cu_main4cuda3std6ranges3__45__cpo9iter_swapE[1];
.global .align 1 .b8 _ZN30_INTERNAL_cbd44df8_4_k_cu_main4cuda3std6ranges3__45__cpo4nextE[1];
.global .align 1 .b8 _ZN30_INTERNAL_cbd44df8_4_k_cu_main4cuda3std6ranges3__45__cpo4prevE[1];
.global .align 1 .b8 _ZN30_INTERNAL_cbd44df8_4_k_cu_main4cuda3std6ranges3__45__cpo4dataE[1];
.global .align 1 .b8 _ZN30_INTERNAL_cbd44df8_4_k_cu_main4cuda3std6ranges3__45__cpo5cdataE[1];
.global .align 1 .b8 _ZN30_INTERNAL_cbd44df8_4_k_cu_main4cuda3std6ranges3__45__cpo4sizeE[1];
.global .align 1 .b8 _ZN30_INTERNAL_cbd44df8_4_k_cu_main4cuda3std6ranges3__45__cpo5ssizeE[1];
.global .align 1 .b8 _ZN30_INTERNAL_cbd44df8_4_k_cu_main4cuda3std6ranges3__45__cpo8distanceE[1];
.global .align 1 .b8 _ZN30_INTERNAL_cbd44df8_4_k_cu_main6thrust24THRUST_300001_SM_1000_NS8cuda_cub3parE[1];
.global .align 1 .b8 _ZN30_INTERNAL_cbd44df8_4_k_cu_main6thrust24THRUST_300001_SM_1000_NS8cuda_cub10par_nosyncE[1];
.global .align 1 .b8 _ZN30_INTERNAL_cbd44df8_4_k_cu_main6thrust24THRUST_300001_SM_1000_NS6system6detail10sequential3seqE[1];
.global .align 1 .b8 _ZN30_INTERNAL_cbd44df8_4_k_cu_main6thrust24THRUST_300001_SM_1000_NS12placeholders2_1E[1];
.global .align 1 .b8 _ZN30_INTERNAL_cbd44df8_4_k_cu_main6thrust24THRUST_300001_SM_1000_NS12placeholders2_2E[1];
.global .align 1 .b8 _ZN30_INTERNAL_cbd44df8_4_k_cu_main6thrust24THRUST_300001_SM_1000_NS12placeholders2_3E[1];
.global .align 1 .b8 _ZN30_INTERNAL_cbd44df8_4_k_cu_main6thrust24THRUST_300001_SM_1000_NS12placeholders2_4E[1];
.global .align 1 .b8 _ZN30_INTERNAL_cbd44df8_4_k_cu_main6thrust24THRUST_300001_SM_1000_NS12placeholders2_5E[1];
.global .align 1 .b8 _ZN30_INTERNAL_cbd44df8_4_k_cu_main6thrust24THRUST_300001_SM_1000_NS12placeholders2_6E[1];
.global .align 1 .b8 _ZN30_INTERNAL_cbd44df8_4_k_cu_main6thrust24THRUST_300001_SM_1000_NS12placeholders2_7E[1];
.global .align 1 .b8 _ZN30_INTERNAL_cbd44df8_4_k_cu_main6thrust24THRUST_300001_SM_1000_NS12placeholders2_8E[1];
.global .align 1 .b8 _ZN30_INTERNAL_cbd44df8_4_k_cu_main6thrust24THRUST_300001_SM_1000_NS12placeholders2_9E[1];
.global .align 1 .b8 _ZN30_INTERNAL_cbd44df8_4_k_cu_main6thrust24THRUST_300001_SM_1000_NS12placeholders3_10E[1];
.global .align 1 .b8 _ZN30_INTERNAL_cbd44df8_4_k_cu_main6thrust24THRUST_300001_SM_1000_NS3seqE[1];

.visible .entry _ZN3cub18CUB_300001_SM_10006detail11EmptyKernelIvEEvv()
{


	ret;

}
	// .globl	_ZN3cub18CUB_300001_SM_10006detail8for_each13static_kernelINS2_12policy_hub_t12policy_500_tElN6thrust24THRUST_300001_SM_1000_NS8cuda_cub6__fill7functorINS7_6detail15normal_iteratorINS7_10device_ptrIiEEEEiEEEEvT0_T1_
.visible .entry _ZN3cub18CUB_300001_SM_10006detail8for_each13static_kernelINS2_12policy_hub_t12policy_500_tElN6thrust24THRUST_300001_SM_1000_NS8cuda_cub6__fill7functorINS7_6detail15normal_iteratorINS7_10device_ptrIiEEEEiEEEEvT0_T1_(
	.param .u64 _ZN3cub18CUB_300001_SM_10006detail8for_each13static_kernelINS2_12policy_hub_t12policy_500_tElN6thrust24THRUST_300001_SM_1000_NS8cuda_cub6__fill7functorINS7_6detail15normal_iteratorINS7_10device_ptrIiEEEEiEEEEvT0_T1__param_0,
	.param .align 8 .b8 _ZN3cub18CUB_300001_SM_10006detail8for_each13static_kernelINS2_12policy_hub_t12policy_500_tElN6thrust24THRUST_300001_SM_1000_NS8cuda_cub6__fill7functorINS7_6detail15normal_iteratorINS7_10device_ptrIiEEEEiEEEEvT0_T1__param_1[16]
)
.maxntid 256
{
	.reg .pred 	%p<4>;
	.reg .b16 	%rs<5>;
	.reg .b32 	%r<12>;
	.reg .b64 	%rd<17>;

	ld.param.u32 	%r3, [_ZN3cub18CUB_300001_SM_10006detail8for_each13static_kernelINS2_12policy_hub_t12policy_500_tElN6thrust24THRUST_300001_SM_1000_NS8cuda_cub6__fill7functorINS7_6detail15normal_iteratorINS7_10device_ptrIiEEEEiEEEEvT0_T1__param_1+8];
	ld.param.u64 	%rd5, [_ZN3cub18CUB_300001_SM_10006detail8for_each13static_kernelINS2_12policy_hub_t12policy_500_tElN6thrust24THRUST_300001_SM_1000_NS8cuda_cub6__fill7functorINS7_6detail15normal_iteratorINS7_10device_ptrIiEEEEiEEEEvT0_T1__param_1];
	ld.param.u64 	%rd6, [_ZN3cub18CUB_300001_SM_10006detail8for_each13static_kernelINS2_12policy_hub_t12policy_500_tElN6thrust24THRUST_300001_SM_1000_NS8cuda_cub6__fill7functorINS7_6detail15normal_iteratorINS7_10device_ptrIiEEEEiEEEEvT0_T1__param_0];
	mov.u32 	%r9, %ctaid.x;
	mul.wide.u32 	%rd1, %r9, 512;
	sub.s64 	%rd2, %rd6, %rd1;
	setp.lt.s64 	%p1, %rd2, 512;
	@%p1 bra 	$L__BB1_2;
	mov.u32 	%r11, %tid.x;
	cvta.to.global.u64 	%rd12, %rd5;
	cvt.u64.u32 	%rd13, %r11;
	add.s64 	%rd14, %rd1, %rd13;
	shl.b64 	%rd15, %rd14, 2;
	add.s64 	%rd16, %rd12, %rd15;
	st.global.u32 	[%rd16], %r3;
	st.global.u32 	[%rd16+1024], %r3;
	bra.uni 	$L__BB1_6;
$L__BB1_2:
	cvta.to.global.u64 	%rd7, %rd5;
	mov.u32 	%r2, %tid.x;
	cvt.s64.s32 	%rd3, %rd2;
	cvt.u64.u32 	%rd8, %r2;
	setp.le.s64 	%p2, %rd3, %rd8;
	add.s64 	%rd9, %rd1, %rd8;
	shl.b64 	%rd10, %rd9, 2;
	add.s64 	%rd4, %rd7, %rd10;
	@%p2 bra 	$L__BB1_4;
	st.global.u32 	[%rd4], %r3;
$L__BB1_4:
	add.s32 	%r10, %r2, 256;
	cvt.u64.u32 	%rd11, %r10;
	setp.le.s64 	%p3, %rd3, %rd11;
	@%p3 bra 	$L__BB1_6;
	st.global.u32 	[%rd4+1024], %r3;
$L__BB1_6:
	ret;

}
	// .globl	_ZN3cub18CUB_300001_SM_10006detail9transform16transform_kernelINS2_10policy_hubILb1EN4cuda3std3__45tupleIJN6thrust24THRUST_300001_SM_1000_NS6detail15normal_iteratorINSA_10device_ptrIcEEEESF_EEEE10policy1000Ei15calculate_scoreIcENSC_INSD_IiEEEEJPcSN_EEEvT0_iT1_T2_DpNS2_10kernel_argIT3_EE
.visible .entry _ZN3cub18CUB_300001_SM_10006detail9transform16transform_kernelINS2_10policy_hubILb1EN4cuda3std3__45tupleIJN6thrust24THRUST_300001_SM_1000_NS6detail15normal_iteratorINSA_10device_ptrIcEEEESF_EEEE10policy1000Ei15calculate_scoreIcENSC_INSD_IiEEEEJPcSN_EEEvT0_iT1_T2_DpNS2_10kernel_argIT3_EE(
	.param .u32 _ZN3cub18CUB_300001_SM_10006detail9transform16transform_kernelINS2_10policy_hubILb1EN4cuda3std3__45tupleIJN6thrust24THRUST_300001_SM_1000_NS6detail15normal_iteratorINSA_10device_ptrIcEEEESF_EEEE10policy1000Ei15calculate_scoreIcENSC_INSD_IiEEEEJPcSN_EEEvT0_iT1_T2_DpNS2_10kernel_argIT3_EE_param_0,
	.param .u32 _ZN3cub18CUB_300001_SM_10006detail9transform16transform_kernelINS2_10policy_hubILb1EN4cuda3std3__45tupleIJN6thrust24THRUST_300001_SM_1000_NS6detail15normal_iteratorINSA_10device_ptrIcEEEESF_EEEE10policy1000Ei15calculate_scoreIcENSC_INSD_IiEEEEJPcSN_EEEvT0_iT1_T2_DpNS2_10kernel_argIT3_EE_param_1,
	.param .align 4 .b8 _ZN3cub18CUB_300001_SM_10006detail9transform16transform_kernelINS2_10policy_hubILb1EN4cuda3std3__45tupleIJN6thrust24THRUST_300001_SM_1000_NS6detail15normal_iteratorINSA_10device_ptrIcEEEESF_EEEE10policy1000Ei15calculate_scoreIcENSC_INSD_IiEEEEJPcSN_EEEvT0_iT1_T2_DpNS2_10kernel_argIT3_EE_param_2[4],
	.param .align 8 .b8 _ZN3cub18CUB_300001_SM_10006detail9transform16transform_kernelINS2_10policy_hubILb1EN4cuda3std3__45tupleIJN6thrust24THRUST_300001_SM_1000_NS6detail15normal_iteratorINSA_10device_ptrIcEEEESF_EEEE10policy1000Ei15calculate_scoreIcENSC_INSD_IiEEEEJPcSN_EEEvT0_iT1_T2_DpNS2_10kernel_argIT3_EE_param_3[8],
	.param .align 8 .b8 _ZN3cub18CUB_300001_SM_10006detail9transform16transform_kernelINS2_10policy_hubILb1EN4cuda3std3__45tupleIJN6thrust24THRUST_300001_SM_1000_NS6detail15normal_iteratorINSA_10device_ptrIcEEEESF_EEEE10policy1000Ei15calculate_scoreIcENSC_INSD_IiEEEEJPcSN_EEEvT0_iT1_T2_DpNS2_10kernel_argIT3_EE_param_4[16],
	.param .align 8 .b8 _ZN3cub18CUB_300001_SM_10006detail9transform16transform_kernelINS2_10policy_hubILb1EN4cuda3std3__45tupleIJN6thrust24THRUST_300001_SM_1000_NS6detail15normal_iteratorINSA_10device_ptrIcEEEESF_EEEE10policy1000Ei15calculate_scoreIcENSC_INSD_IiEEEEJPcSN_EEEvT0_iT1_T2_DpNS2_10kernel_argIT3_EE_param_5[16]
)
.maxntid 128
{
	.reg .pred 	%p<68>;
	.reg .b16 	%rs<61>;
	.reg .b32 	%r<109>;
	.reg .b64 	%rd<105>;

	ld.param.u32 	%r43, [_ZN3cub18CUB_300001_SM_10006detail9transform16transform_kernelINS2_10policy_hubILb1EN4cuda3std3__45tupleIJN6thrust24THRUST_300001_SM_1000_NS6detail15normal_iteratorINSA_10device_ptrIcEEEESF_EEEE10policy1000Ei15calculate_scoreIcENSC_INSD_IiEEEEJPcSN_EEEvT0_iT1_T2_DpNS2_10kernel_argIT3_EE_param_0];
	ld.param.u64 	%rd25, [_ZN3cub18CUB_300001_SM_10006detail9transform16transform_kernelINS2_10policy_hubILb1EN4cuda3std3__45tupleIJN6thrust24THRUST_300001_SM_1000_NS6detail15normal_iteratorINSA_10device_ptrIcEEEESF_EEEE10policy1000Ei15calculate_scoreIcENSC_INSD_IiEEEEJPcSN_EEEvT0_iT1_T2_DpNS2_10kernel_argIT3_EE_param_5];
	ld.param.u64 	%rd26, [_ZN3cub18CUB_300001_SM_10006detail9transform16transform_kernelINS2_10policy_hubILb1EN4cuda3std3__45tupleIJN6thrust24THRUST_300001_SM_1000_NS6detail15normal_iteratorINSA_10device_ptrIcEEEESF_EEEE10policy1000Ei15calculate_scoreIcENSC_INSD_IiEEEEJPcSN_EEEvT0_iT1_T2_DpNS2_10kernel_argIT3_EE_param_4];
	ld.param.u64 	%rd27, [_ZN3cub18CUB_300001_SM_10006detail9transform16transform_kernelINS2_10policy_hubILb1EN4cuda3std3__45tupleIJN6thrust24THRUST_300001_SM_1000_NS6detail15normal_iteratorINSA_10device_ptrIcEEEESF_EEEE10policy1000Ei15calculate_scoreIcENSC_INSD_IiEEEEJPcSN_EEEvT0_iT1_T2_DpNS2_10kernel_argIT3_EE_param_3];
	ld.param.u32 	%r42, [_ZN3cub18CUB_300001_SM_10006detail9transform16transform_kernelINS2_10policy_hubILb1EN4cuda3std3__45tupleIJN6thrust24THRUST_300001_SM_1000_NS6detail15normal_iteratorINSA_10device_ptrIcEEEESF_EEEE10policy1000Ei15calculate_scoreIcENSC_INSD_IiEEEEJPcSN_EEEvT0_iT1_T2_DpNS2_10kernel_argIT3_EE_param_1];
	cvta.to.global.u64 	%rd1, %rd27;
	cvta.to.global.u64 	%rd2, %rd26;
	cvta.to.global.u64 	%rd3, %rd25;
	shl.b32 	%r1, %r42, 7;
	mov.u32 	%r44, %ctaid.x;
	mul.lo.s32 	%r45, %r1, %r44;
	sub.s32 	%r2, %r43, %r45;
	min.s32 	%r3, %r1, %r2;
	cvt.s64.s32 	%rd4, %r45;
	mov.u32 	%r4, %tid.x;
	shl.b32 	%r99, %r4, 7;
	setp.ge.s32 	%p1, %r99, %r3;
	@%p1 bra 	$L__BB2_5;
	mul.wide.u32 	%rd5, %r4, 128;
	add.s64 	%rd28, %rd2, %rd5;
	add.s64 	%rd101, %rd28, %rd4;
	mov.u32 	%r98, %r99;
$L__BB2_2:
	.pragma "nounroll";
	// begin inline asm
	prefetch.global.L2 [%rd101];
	// end inline asm
	add.s32 	%r98, %r98, 16384;
	add.s64 	%rd101, %rd101, 16384;
	setp.lt.s32 	%p2, %r98, %r3;
	@%p2 bra 	$L__BB2_2;
	add.s64 	%rd30, %rd3, %rd5;
	add.s64 	%rd102, %rd30, %rd4;
$L__BB2_4:
	.pragma "nounroll";
	// begin inline asm
	prefetch.global.L2 [%rd102];
	// end inline asm
	add.s32 	%r99, %r99, 16384;
	add.s64 	%rd102, %rd102, 16384;
	setp.lt.s32 	%p3, %r99, %r3;
	@%p3 bra 	$L__BB2_4;
$L__BB2_5:
	add.s64 	%rd12, %rd2, %rd4;
	add.s64 	%rd13, %rd3, %rd4;
	shl.b64 	%rd32, %rd4, 2;
	add.s64 	%rd14, %rd1, %rd32;
	setp.gt.s32 	%p4, %r1, %r2;
	@%p4 bra 	$L__BB2_18;
	setp.lt.s32 	%p5, %r42, 1;
	@%p5 bra 	$L__BB2_59;
	and.b32  	%r10, %r42, 7;
	setp.lt.u32 	%p6, %r42, 8;
	mov.b32 	%r106, 0;
	@%p6 bra 	$L__BB2_10;
	and.b32  	%r106, %r42, 2147483640;
	neg.s32 	%r101, %r106;
	cvt.u64.u32 	%rd103, %r4;
	mul.wide.u32 	%rd34, %r4, 4;
	add.s64 	%rd35, %rd32, %rd1;
	add.s64 	%rd104, %rd35, %rd34;
	add.s32 	%r100, %r4, 128;
	add.s64 	%rd17, %rd35, 1536;
$L__BB2_9:
	.pragma "nounroll";
	cvt.s64.s32 	%rd36, %r100;
	add.s64 	%rd37, %rd36, 384;
	mul.wide.s32 	%rd38, %r100, 4;
	add.s64 	%rd39, %rd17, %rd38;
	add.s64 	%rd40, %rd12, %rd103;
	add.s64 	%rd41, %rd13, %rd103;
	ld.global.u8 	%rs1, [%rd40];
	ld.global.u8 	%rs2, [%rd41];
	setp.eq.s16 	%p7, %rs1, %rs2;
	selp.b32 	%r47, 2, -1, %p7;
	st.global.u32 	[%rd104], %r47;
	add.s64 	%rd42, %rd12, %rd37;
	add.s64 	%rd43, %rd13, %rd37;
	ld.global.u8 	%rs3, [%rd42+-384];
	ld.global.u8 	%rs4, [%rd43+-384];
	setp.eq.s16 	%p8, %rs3, %rs4;
	selp.b32 	%r48, 2, -1, %p8;
	st.global.u32 	[%rd39+-1536], %r48;
	ld.global.u8 	%rs5, [%rd42+-256];
	ld.global.u8 	%rs6, [%rd43+-256];
	setp.eq.s16 	%p9, %rs5, %rs6;
	selp.b32 	%r49, 2, -1, %p9;
	st.global.u32 	[%rd39+-1024], %r49;
	ld.global.u8 	%rs7, [%rd42+-128];
	ld.global.u8 	%rs8, [%rd43+-128];
	setp.eq.s16 	%p10, %rs7, %rs8;
	selp.b32 	%r50, 2, -1, %p10;
	st.global.u32 	[%rd39+-512], %r50;
	ld.global.u8 	%rs9, [%rd42];
	ld.global.u8 	%rs10, [%rd43];
	setp.eq.s16 	%p11, %rs9, %rs10;
	selp.b32 	%r51, 2, -1, %p11;
	st.global.u32 	[%rd39], %r51;
	ld.global.u8 	%rs11, [%rd42+128];
	ld.global.u8 	%rs12, [%rd43+128];
	setp.eq.s16 	%p12, %rs11, %rs12;
	selp.b32 	%r52, 2, -1, %p12;
	st.global.u32 	[%rd39+512], %r52;
	ld.global.u8 	%rs13, [%rd42+256];
	ld.global.u8 	%rs14, [%rd43+256];
	setp.eq.s16 	%p13, %rs13, %rs14;
	selp.b32 	%r53, 2, -1, %p13;
	st.global.u32 	[%rd39+1024], %r53;
	ld.global.u8 	%rs15, [%rd42+384];
	ld.global.u8 	%rs16, [%rd43+384];
	setp.eq.s16 	%p14, %rs15, %rs16;
	selp.b32 	%r54, 2, -1, %p14;
	st.global.u32 	[%rd39+1536], %r54;
	add.s32 	%r101, %r101, 8;
	add.s64 	%rd104, %rd104, 4096;
	add.s64 	%rd103, %rd103, 1024;
	add.s32 	%r100, %r100, 1024;
	setp.eq.s32 	%p15, %r101, 0;
	@%p15 bra 	$L__BB2_10;
	bra.uni 	$L__BB2_9;
$L__BB2_10:
	setp.eq.s32 	%p16, %r10, 0;
	@%p16 bra 	$L__BB2_59;
	and.b32  	%r37, %r42, 3;
	setp.lt.u32 	%p17, %r10, 4;
	@%p17 bra 	$L__BB2_13;
	shl.b32 	%r55, %r106, 7;
	add.s32 	%r56, %r55, %r4;
	cvt.s64.s32 	%rd44, %r56;
	add.s64 	%rd45, %rd12, %rd44;
	add.s64 	%rd46, %rd13, %rd44;
	ld.global.u8 	%rs17, [%rd45];
	ld.global.u8 	%rs18, [%rd46];
	setp.eq.s16 	%p18, %rs17, %rs18;
	selp.b32 	%r57, 2, -1, %p18;
	mul.wide.s32 	%rd47, %r56, 4;
	add.s64 	%rd48, %rd14, %rd47;
	st.global.u32 	[%rd48], %r57;
	ld.global.u8 	%rs19, [%rd45+128];
	ld.global.u8 	%rs20, [%rd46+128];
	setp.eq.s16 	%p19, %rs19, %rs20;
	selp.b32 	%r58, 2, -1, %p19;
	st.global.u32 	[%rd48+512], %r58;
	ld.global.u8 	%rs21, [%rd45+256];
	ld.global.u8 	%rs22, [%rd46+256];
	setp.eq.s16 	%p20, %rs21, %rs22;
	selp.b32 	%r59, 2, -1, %p20;
	st.global.u32 	[%rd48+1024], %r59;
	ld.global.u8 	%rs23, [%rd45+384];
	ld.global.u8 	%rs24, [%rd46+384];
	setp.eq.s16 	%p21, %rs23, %rs24;
	selp.b32 	%r60, 2, -1, %p21;
	st.global.u32 	[%rd48+1536], %r60;
	add.s32 	%r106, %r106, 4;
$L__BB2_13:
	setp.eq.s32 	%p22, %r37, 0;
	@%p22 bra 	$L__BB2_59;
	setp.eq.s32 	%p23, %r37, 1;
	@%p23 bra 	$L__BB2_16;
	shl.b32 	%r61, %r106, 7;
	add.s32 	%r62, %r61, %r4;
	cvt.s64.s32 	%rd49, %r62;
	add.s64 	%rd50, %rd12, %rd49;
	add.s64 	%rd51, %rd13, %rd49;
	ld.global.u8 	%rs25, [%rd50];
	ld.global.u8 	%rs26, [%rd51];
	setp.eq.s16 	%p24, %rs25, %rs26;
	selp.b32 	%r63, 2, -1, %p24;
	mul.wide.s32 	%rd52, %r62, 4;
	add.s64 	%rd53, %rd14, %rd52;
	st.global.u32 	[%rd53], %r63;
	ld.global.u8 	%rs27, [%rd50+128];
	ld.global.u8 	%rs28, [%rd51+128];
	setp.eq.s16 	%p25, %rs27, %rs28;
	selp.b32 	%r64, 2, -1, %p25;
	st.global.u32 	[%rd53+512], %r64;
	add.s32 	%r106, %r106, 2;
$L__BB2_16:
	and.b32  	%r65, %r42, 1;
	setp.eq.b32 	%p26, %r65, 1;
	not.pred 	%p27, %p26;
	@%p27 bra 	$L__BB2_59;
	shl.b32 	%r66, %r106, 7;
	add.s32 	%r67, %r66, %r4;
	cvt.s64.s32 	%rd54, %r67;
	add.s64 	%rd55, %rd12, %rd54;
	add.s64 	%rd56, %rd13, %rd54;
	ld.global.u8 	%rs29, [%rd55];
	ld.global.u8 	%rs30, [%rd56];
	setp.eq.s16 	%p28, %rs29, %rs30;
	selp.b32 	%r68, 2, -1, %p28;
	mul.wide.s32 	%rd57, %r67, 4;
	add.s64 	%rd58, %rd14, %rd57;
	st.global.u32 	[%rd58], %r68;
	bra.uni 	$L__BB2_59;
$L__BB2_18:
	setp.lt.s32 	%p29, %r42, 1;
	@%p29 bra 	$L__BB2_59;
	and.b32  	%r14, %r42, 7;
	setp.lt.u32 	%p30, %r42, 8;
	mov.b32 	%r103, 0;
	@%p30 bra 	$L__BB2_38;
	and.b32  	%r103, %r42, 2147483640;
	mov.b32 	%r102, 0;
$L__BB2_21:
	.pragma "nounroll";
	shl.b32 	%r71, %r102, 7;
	add.s32 	%r21, %r71, %r4;
	setp.ge.s32 	%p31, %r21, %r3;
	@%p31 bra 	$L__BB2_23;
	cvt.u64.u32 	%rd59, %r21;
	add.s64 	%rd60, %rd12, %rd59;
	add.s64 	%rd61, %rd13, %rd59;
	ld.global.u8 	%rs31, [%rd60];
	ld.global.u8 	%rs32, [%rd61];
	setp.eq.s16 	%p32, %rs31, %rs32;
	selp.b32 	%r72, 2, -1, %p32;
	mul.wide.u32 	%rd62, %r21, 4;
	add.s64 	%rd63, %rd14, %rd62;
	st.global.u32 	[%rd63], %r72;
$L__BB2_23:
	add.s32 	%r73, %r21, 128;
	setp.ge.s32 	%p33, %r73, %r3;
	cvt.s64.s32 	%rd64, %r73;
	add.s64 	%rd22, %rd12, %rd64;
	add.s64 	%rd23, %rd13, %rd64;
	mul.wide.s32 	%rd65, %r73, 4;
	add.s64 	%rd24, %rd14, %rd65;
	@%p33 bra 	$L__BB2_25;
	ld.global.u8 	%rs33, [%rd22];
	ld.global.u8 	%rs34, [%rd23];
	setp.eq.s16 	%p34, %rs33, %rs34;
	selp.b32 	%r74, 2, -1, %p34;
	st.global.u32 	[%rd24], %r74;
$L__BB2_25:
	add.s32 	%r75, %r21, 256;
	setp.ge.s32 	%p35, %r75, %r3;
	@%p35 bra 	$L__BB2_27;
	ld.global.u8 	%rs35, [%rd22+128];
	ld.global.u8 	%rs36, [%rd23+128];
	setp.eq.s16 	%p36, %rs35, %rs36;
	selp.b32 	%r76, 2, -1, %p36;
	st.global.u32 	[%rd24+512], %r76;
$L__BB2_27:
	add.s32 	%r77, %r21, 384;
	setp.ge.s32 	%p37, %r77, %r3;
	@%p37 bra 	$L__BB2_29;
	ld.global.u8 	%rs37, [%rd22+256];
	ld.global.u8 	%rs38, [%rd23+256];
	setp.eq.s16 	%p38, %rs37, %rs38;
	selp.b32 	%r78, 2, -1, %p38;
	st.global.u32 	[%rd24+1024], %r78;
$L__BB2_29:
	add.s32 	%r79, %r21, 512;
	setp.ge.s32 	%p39, %r79, %r3;
	@%p39 bra 	$L__BB2_31;
	ld.global.u8 	%rs39, [%rd22+384];
	ld.global.u8 	%rs40, [%rd23+384];
	setp.eq.s16 	%p40, %rs39, %rs40;
	selp.b32 	%r80, 2, -1, %p40;
	st.global.u32 	[%rd24+1536], %r80;
$L__BB2_31:
	add.s32 	%r81, %r21, 640;
	setp.ge.s32 	%p41, %r81, %r3;
	@%p41 bra 	$L__BB2_33;
	ld.global.u8 	%rs41, [%rd22+512];
	ld.global.u8 	%rs42, [%rd23+512];
	setp.eq.s16 	%p42, %rs41, %rs42;
	selp.b32 	%r82, 2, -1, %p42;
	st.global.u32 	[%rd24+2048], %r82;
$L__BB2_33:
	add.s32 	%r83, %r21, 768;
	setp.ge.s32 	%p43, %r83, %r3;
	@%p43 bra 	$L__BB2_35;
	ld.global.u8 	%rs43, [%rd22+640];
	ld.global.u8 	%rs44, [%rd23+640];
	setp.eq.s16 	%p44, %rs43, %rs44;
	selp.b32 	%r84, 2, -1, %p44;
	st.global.u32 	[%rd24+2560], %r84;
$L__BB2_35:
	add.s32 	%r85, %r21, 896;
	setp.ge.s32 	%p45, %r85, %r3;
	@%p45 bra 	$L__BB2_37;
	ld.global.u8 	%rs45, [%rd22+768];
	ld.global.u8 	%rs46, [%rd23+768];
	setp.eq.s16 	%p46, %rs45, %rs46;
	selp.b32 	%r86, 2, -1, %p46;
	st.global.u32 	[%rd24+3072], %r86;
$L__BB2_37:
	add.s32 	%r102, %r102, 8;
	setp.ne.s32 	%p47, %r102, %r103;
	@%p47 bra 	$L__BB2_21;
$L__BB2_38:
	setp.eq.s32 	%p48, %r14, 0;
	@%p48 bra 	$L__BB2_59;
	and.b32  	%r24, %r42, 3;
	setp.lt.u32 	%p49, %r14, 4;
	@%p49 bra 	$L__BB2_49;
	shl.b32 	%r87, %r103, 7;
	add.s32 	%r25, %r87, %r4;
	setp.ge.s32 	%p50, %r25, %r3;
	@%p50 bra 	$L__BB2_42;
	cvt.s64.s32 	%rd66, %r25;
	add.s64 	%rd67, %rd12, %rd66;
	add.s64 	%rd68, %rd13, %rd66;
	ld.global.u8 	%rs47, [%rd67];
	ld.global.u8 	%rs48, [%rd68];
	setp.eq.s16 	%p51, %rs47, %rs48;
	selp.b32 	%r88, 2, -1, %p51;
	mul.wide.s32 	%rd69, %r25, 4;
	add.s64 	%rd70, %rd14, %rd69;
	st.global.u32 	[%rd70], %r88;
$L__BB2_42:
	add.s32 	%r26, %r25, 128;
	setp.ge.s32 	%p52, %r26, %r3;
	@%p52 bra 	$L__BB2_44;
	cvt.s64.s32 	%rd71, %r26;
	add.s64 	%rd72, %rd12, %rd71;
	add.s64 	%rd73, %rd13, %rd71;
	ld.global.u8 	%rs49, [%rd72];
	ld.global.u8 	%rs50, [%rd73];
	setp.eq.s16 	%p53, %rs49, %rs50;
	selp.b32 	%r89, 2, -1, %p53;
	mul.wide.s32 	%rd74, %r26, 4;
	add.s64 	%rd75, %rd14, %rd74;
	st.global.u32 	[%rd75], %r89;
$L__BB2_44:
	add.s32 	%r27, %r25, 256;
	setp.ge.s32 	%p54, %r27, %r3;
	@%p54 bra 	$L__BB2_46;
	cvt.s64.s32 	%rd76, %r27;
	add.s64 	%rd77, %rd12, %rd76;
	add.s64 	%rd78, %rd13, %rd76;
	ld.global.u8 	%rs51, [%rd77];
	ld.global.u8 	%rs52, [%rd78];
	setp.eq.s16 	%p55, %rs51, %rs52;
	selp.b32 	%r90, 2, -1, %p55;
	mul.wide.s32 	%rd79, %r27, 4;
	add.s64 	%rd80, %rd14, %rd79;
	st.global.u32 	[%rd80], %r90;
$L__BB2_46:
	add.s32 	%r28, %r25, 384;
	setp.ge.s32 	%p56, %r28, %r3;
	@%p56 bra 	$L__BB2_48;
	cvt.s64.s32 	%rd81, %r28;
	add.s64 	%rd82, %rd12, %rd81;
	add.s64 	%rd83, %rd13, %rd81;
	ld.global.u8 	%rs53, [%rd82];
	ld.global.u8 	%rs54, [%rd83];
	setp.eq.s16 	%p57, %rs53, %rs54;
	selp.b32 	%r91, 2, -1, %p57;
	mul.wide.s32 	%rd84, %r28, 4;
	add.s64 	%rd85, %rd14, %rd84;
	st.global.u32 	[%rd85], %r91;
$L__BB2_48:
	add.s32 	%r103, %r103, 4;
$L__BB2_49:
	setp.eq.s32 	%p58, %r24, 0;
	@%p58 bra 	$L__BB2_59;
	setp.eq.s32 	%p59, %r24, 1;
	@%p59 bra 	$L__BB2_56;
	shl.b32 	%r92, %r103, 7;
	add.s32 	%r31, %r92, %r4;
	setp.ge.s32 	%p60, %r31, %r3;
	@%p60 bra 	$L__BB2_53;
	cvt.s64.s32 	%rd86, %r31;
	add.s64 	%rd87, %rd12, %rd86;
	add.s64 	%rd88, %rd13, %rd86;
	ld.global.u8 	%rs55, [%rd87];
	ld.global.u8 	%rs56, [%rd88];
	setp.eq.s16 	%p61, %rs55, %rs56;
	selp.b32 	%r93, 2, -1, %p61;
	mul.wide.s32 	%rd89, %r31, 4;
	add.s64 	%rd90, %rd14, %rd89;
	st.global.u32 	[%rd90], %r93;
$L__BB2_53:
	add.s32 	%r32, %r31, 128;
	setp.ge.s32 	%p62, %r32, %r3;
	@%p62 bra 	$L__BB2_55;
	cvt.s64.s32 	%rd91, %r32;
	add.s64 	%rd92, %rd12, %rd91;
	add.s64 	%rd93, %rd13, %rd91;
	ld.global.u8 	%rs57, [%rd92];
	ld.global.u8 	%rs58, [%rd93];
	setp.eq.s16 	%p63, %rs57, %rs58;
	selp.b32 	%r94, 2, -1, %p63;
	mul.wide.s32 	%rd94, %r32, 4;
	add.s64 	%rd95, %rd14, %rd94;
	st.global.u32 	[%rd95], %r94;
$L__BB2_55:
	add.s32 	%r103, %r103, 2;
$L__BB2_56:
	and.b32  	%r95, %r42, 1;
	setp.eq.b32 	%p64, %r95, 1;
	not.pred 	%p65, %p64;
	@%p65 bra 	$L__BB2_59;
	shl.b32 	%r96, %r103, 7;
	add.s32 	%r35, %r96, %r4;
	setp.ge.s32 	%p66, %r35, %r3;
	@%p66 bra 	$L__BB2_59;
	cvt.s64.s32 	%rd96, %r35;
	add.s64 	%rd97, %rd12, %rd96;
	add.s64 	%rd98, %rd13, %rd96;
	ld.global.u8 	%rs59, [%rd97];
	ld.global.u8 	%rs60, [%rd98];
	setp.eq.s16 	%p67, %rs59, %rs60;
	selp.b32 	%r97, 2, -1, %p67;
	mul.wide.s32 	%rd99, %r35, 4;
	add.s64 	%rd100, %rd14, %rd99;
	st.global.u32 	[%rd100], %r97;
$L__BB2_59:
	ret;

}
	// .globl	_ZN3cub18CUB_300001_SM_10006detail9transform16transform_kernelINS2_10policy_hubILb1EN4cuda3std3__45tupleIJN6thrust24THRUST_300001_SM_1000_NS6detail15normal_iteratorINSA_10device_ptrIcEEEESF_EEEE10policy1000El15calculate_scoreIcENSC_INSD_IiEEEEJPcSN_EEEvT0_iT1_T2_DpNS2_10kernel_argIT3_EE
.visible .entry _ZN3cub18CUB_300001_SM_10006detail9transform16transform_kernelINS2_10policy_hubILb1EN4cuda3std3__45tupleIJN6thrust24THRUST_300001_SM_1000_NS6detail15normal_iteratorINSA_10device_ptrIcEEEESF_EEEE10policy1000El15calculate_scoreIcENSC_INSD_IiEEEEJPcSN_EEEvT0_iT1_T2_DpNS2_10kernel_argIT3_EE(
	.param .u64 _ZN3cub18CUB_300001_SM_10006detail9transform16transform_kernelINS2_10policy_hubILb1EN4cuda3std3__45tupleIJN6thrust24THRUST_300001_SM_1000_NS6detail15normal_iteratorINSA_10device_ptrIcEEEESF_EEEE10policy1000El15calculate_scoreIcENSC_INSD_IiEEEEJPcSN_EEEvT0_iT1_T2_DpNS2_10kernel_argIT3_EE_param_0,
	.param .u32 _ZN3cub18CUB_300001_SM_10006detail9transform16transform_kernelINS2_10policy_hubILb1EN4cuda3std3__45tupleIJN6thrust24THRUST_300001_SM_1000_NS6detail15normal_iteratorINSA_10device_ptrIcEEEESF_EEEE10policy1000El15calculate_scoreIcENSC_INSD_IiEEEEJPcSN_EEEvT0_iT1_T2_DpNS2_10kernel_argIT3_EE_param_1,
	.param .align 4 .b8 _ZN3cub18CUB_300001_SM_10006detail9transform16transform_kernelINS2_10policy_hubILb1EN4cuda3std3__45tupleIJN6thrust24THRUST_300001_SM_1000_NS6detail15normal_iteratorINSA_10device_ptrIcEEEESF_EEEE10policy1000El15calculate_scoreIcENSC_INSD_IiEEEEJPcSN_EEEvT0_iT1_T2_DpNS2_10kernel_argIT3_EE_param_2[4],
	.param .align 8 .b8 _ZN3cub18CUB_300001_SM_10006detail9transform16transform_kernelINS2_10policy_hubILb1EN4cuda3std3__45tupleIJN6thrust24THRUST_300001_SM_1000_NS6detail15normal_iteratorINSA_10device_ptrIcEEEESF_EEEE10policy1000El15calculate_scoreIcENSC_INSD_IiEEEEJPcSN_EEEvT0_iT1_T2_DpNS2_10kernel_argIT3_EE_param_3[8],
	.param .align 8 .b8 _ZN3cub18CUB_300001_SM_10006detail9transform16transform_kernelINS2_10policy_hubILb1EN4cuda3std3__45tupleIJN6thrust24THRUST_300001_SM_1000_NS6detail15normal_iteratorINSA_10device_ptrIcEEEESF_EEEE10policy1000El15calculate_scoreIcENSC_INSD_IiEEEEJPcSN_EEEvT0_iT1_T2_DpNS2_10kernel_argIT3_EE_param_4[16],
	.param .align 8 .b8 _ZN3cub18CUB_300001_SM_10006detail9transform16transform_kernelINS2_10policy_hubILb1EN4cuda3std3__45tupleIJN6thrust24THRUST_300001_SM_1000_NS6detail15normal_iteratorINSA_10device_ptrIcEEEESF_EEEE10policy1000El15calculate_scoreIcENSC_INSD_IiEEEEJPcSN_EEEvT0_iT1_T2_DpNS2_10kernel_argIT3_EE_param_5[16]
)
.maxntid 128
{
	.reg .pred 	%p<68>;
	.reg .b16 	%rs<61>;
	.reg .b32 	%r<106>;
	.reg .b64 	%rd<110>;

	ld.param.u64 	%rd25, [_ZN3cub18CUB_300001_SM_10006detail9transform16transform_kernelINS2_10policy_hubILb1EN4cuda3std3__45tupleIJN6thrust24THRUST_300001_SM_1000_NS6detail15normal_iteratorINSA_10device_ptrIcEEEESF_EEEE10policy1000El15calculate_scoreIcENSC_INSD_IiEEEEJPcSN_EEEvT0_iT1_T2_DpNS2_10kernel_argIT3_EE_param_0];
	ld.param.u64 	%rd26, [_ZN3cub18CUB_300001_SM_10006detail9transform16transform_kernelINS2_10policy_hubILb1EN4cuda3std3__45tupleIJN6thrust24THRUST_300001_SM_1000_NS6detail15normal_iteratorINSA_10device_ptrIcEEEESF_EEEE10policy1000El15calculate_scoreIcENSC_INSD_IiEEEEJPcSN_EEEvT0_iT1_T2_DpNS2_10kernel_argIT3_EE_param_5];
	ld.param.u64 	%rd27, [_ZN3cub18CUB_300001_SM_10006detail9transform16transform_kernelINS2_10policy_hubILb1EN4cuda3std3__45tupleIJN6thrust24THRUST_300001_SM_1000_NS6detail15normal_iteratorINSA_10device_ptrIcEEEESF_EEEE10policy1000El15calculate_scoreIcENSC_INSD_IiEEEEJPcSN_EEEvT0_iT1_T2_DpNS2_10kernel_argIT3_EE_param_4];
	ld.param.u64 	%rd28, [_ZN3cub18CUB_300001_SM_10006detail9transform16transform_kernelINS2_10policy_hubILb1EN4cuda3std3__45tupleIJN6thrust24THRUST_300001_SM_1000_NS6detail15normal_iteratorINSA_10device_ptrIcEEEESF_EEEE10policy1000El15calculate_scoreIcENSC_INSD_IiEEEEJPcSN_EEEvT0_iT1_T2_DpNS2_10kernel_argIT3_EE_param_3];
	ld.param.u32 	%r41, [_ZN3cub18CUB_300001_SM_10006detail9transform16transform_kernelINS2_10policy_hubILb1EN4cuda3std3__45tupleIJN6thrust24THRUST_300001_SM_1000_NS6detail15normal_iteratorINSA_10device_ptrIcEEEESF_EEEE10policy1000El15calculate_scoreIcENSC_INSD_IiEEEEJPcSN_EEEvT0_iT1_T2_DpNS2_10kernel_argIT3_EE_param_1];
	cvta.to.global.u64 	%rd1, %rd28;
	cvta.to.global.u64 	%rd2, %rd27;
	cvta.to.global.u64 	%rd3, %rd26;
	shl.b32 	%r1, %r41, 7;
	mov.u32 	%r42, %ctaid.x;
	cvt.u64.u32 	%rd29, %r42;
	cvt.s64.s32 	%rd30, %r1;
	mul.lo.s64 	%rd4, %rd30, %rd29;
	sub.s64 	%rd31, %rd25, %rd4;
	min.s64 	%rd32, %rd31, %rd30;
	cvt.u32.u64 	%r2, %rd32;
	mov.u32 	%r3, %tid.x;
	shl.b32 	%r96, %r3, 7;
	setp.ge.s32 	%p1, %r96, %r2;
	@%p1 bra 	$L__BB3_5;
	add.s64 	%rd33, %rd2, %rd4;
	mul.wide.u32 	%rd5, %r3, 128;
	add.s64 	%rd106, %rd33, %rd5;
	mov.u32 	%r95, %r96;
$L__BB3_2:
	.pragma "nounroll";
	// begin inline asm
	prefetch.global.L2 [%rd106];
	// end inline asm
	add.s32 	%r95, %r95, 16384;
	add.s64 	%rd106, %rd106, 16384;
	setp.lt.s32 	%p2, %r95, %r2;
	@%p2 bra 	$L__BB3_2;
	add.s64 	%rd35, %rd3, %rd4;
	add.s64 	%rd107, %rd35, %rd5;
$L__BB3_4:
	.pragma "nounroll";
	// begin inline asm
	prefetch.global.L2 [%rd107];
	// end inline asm
	add.s32 	%r96, %r96, 16384;
	add.s64 	%rd107, %rd107, 16384;
	setp.lt.s32 	%p3, %r96, %r2;
	@%p3 bra 	$L__BB3_4;
$L__BB3_5:
	add.s64 	%rd12, %rd2, %rd4;
	add.s64 	%rd13, %rd3, %rd4;
	shl.b64 	%rd37, %rd4, 2;
	add.s64 	%rd14, %rd1, %rd37;
	setp.eq.s32 	%p4, %r1, %r2;
	@%p4 bra 	$L__BB3_47;
	setp.lt.s32 	%p5, %r41, 1;
	@%p5 bra 	$L__BB3_59;
	and.b32  	%r9, %r41, 7;
	setp.lt.u32 	%p6, %r41, 8;
	mov.b32 	%r103, 0;
	@%p6 bra 	$L__BB3_26;
	and.b32  	%r103, %r41, 2147483640;
	mov.b32 	%r99, 0;
$L__BB3_9:
	.pragma "nounroll";
	shl.b32 	%r45, %r99, 7;
	add.s32 	%r20, %r45, %r3;
	setp.ge.s32 	%p7, %r20, %r2;
	@%p7 bra 	$L__BB3_11;
	cvt.u64.u32 	%rd38, %r20;
	add.s64 	%rd39, %rd12, %rd38;
	add.s64 	%rd40, %rd13, %rd38;
	ld.global.u8 	%rs1, [%rd39];
	ld.global.u8 	%rs2, [%rd40];
	setp.eq.s16 	%p8, %rs1, %rs2;
	selp.b32 	%r46, 2, -1, %p8;
	mul.wide.u32 	%rd41, %r20, 4;
	add.s64 	%rd42, %rd14, %rd41;
	st.global.u32 	[%rd42], %r46;
$L__BB3_11:
	add.s32 	%r47, %r20, 128;
	setp.ge.s32 	%p9, %r47, %r2;
	cvt.s64.s32 	%rd43, %r47;
	add.s64 	%rd22, %rd12, %rd43;
	add.s64 	%rd23, %rd13, %rd43;
	mul.wide.s32 	%rd44, %r47, 4;
	add.s64 	%rd24, %rd14, %rd44;
	@%p9 bra 	$L__BB3_13;
	ld.global.u8 	%rs3, [%rd22];
	ld.global.u8 	%rs4, [%rd23];
	setp.eq.s16 	%p10, %rs3, %rs4;
	selp.b32 	%r48, 2, -1, %p10;
	st.global.u32 	[%rd24], %r48;
$L__BB3_13:
	add.s32 	%r49, %r20, 256;
	setp.ge.s32 	%p11, %r49, %r2;
	@%p11 bra 	$L__BB3_15;
	ld.global.u8 	%rs5, [%rd22+128];
	ld.global.u8 	%rs6, [%rd23+128];
	setp.eq.s16 	%p12, %rs5, %rs6;
	selp.b32 	%r50, 2, -1, %p12;
	st.global.u32 	[%rd24+512], %r50;
$L__BB3_15:
	add.s32 	%r51, %r20, 384;
	setp.ge.s32 	%p13, %r51, %r2;
	@%p13 bra 	$L__BB3_17;
	ld.global.u8 	%rs7, [%rd22+256];
	ld.global.u8 	%rs8, [%rd23+256];
	setp.eq.s16 	%p14, %rs7, %rs8;
	selp.b32 	%r52, 2, -1, %p14;
	st.global.u32 	[%rd24+1024], %r52;
$L__BB3_17:
	add.s32 	%r53, %r20, 512;
	setp.ge.s32 	%p15, %r53, %r2;
	@%p15 bra 	$L__BB3_19;
	ld.global.u8 	%rs9, [%rd22+384];
	ld.global.u8 	%rs10, [%rd23+384];
	setp.eq.s16 	%p16, %rs9, %rs10;
	selp.b32 	%r54, 2, -1, %p16;
	st.global.u32 	[%rd24+1536], %r54;
$L__BB3_19:
	add.s32 	%r55, %r20, 640;
	setp.ge.s32 	%p17, %r55, %r2;
	@%p17 bra 	$L__BB3_21;
	ld.global.u8 	%rs11, [%rd22+512];
	ld.global.u8 	%rs12, [%rd23+512];
	setp.eq.s16 	%p18, %rs11, %rs12;
	selp.b32 	%r56, 2, -1, %p18;
	st.global.u32 	[%rd24+2048], %r56;
$L__BB3_21:
	add.s32 	%r57, %r20, 768;
	setp.ge.s32 	%p19, %r57, %r2;
	@%p19 bra 	$L__BB3_23;
	ld.global.u8 	%rs13, [%rd22+640];
	ld.global.u8 	%rs14, [%rd23+640];
	setp.eq.s16 	%p20, %rs13, %rs14;
	selp.b32 	%r58, 2, -1, %p20;
	st.global.u32 	[%rd24+2560], %r58;
$L__BB3_23:
	add.s32 	%r59, %r20, 896;
	setp.ge.s32 	%p21, %r59, %r2;
	@%p21 bra 	$L__BB3_25;
	ld.global.u8 	%rs15, [%rd22+768];
	ld.global.u8 	%rs16, [%rd23+768];
	setp.eq.s16 	%p22, %rs15, %rs16;
	selp.b32 	%r60, 2, -1, %p22;
	st.global.u32 	[%rd24+3072], %r60;
$L__BB3_25:
	add.s32 	%r99, %r99, 8;
	setp.eq.s32 	%p23, %r99, %r103;
	@%p23 bra 	$L__BB3_26;
	bra.uni 	$L__BB3_9;
$L__BB3_26:
	setp.eq.s32 	%p24, %r9, 0;
	@%p24 bra 	$L__BB3_59;
	and.b32  	%r29, %r41, 3;
	setp.lt.u32 	%p25, %r9, 4;
	@%p25 bra 	$L__BB3_37;
	shl.b32 	%r61, %r103, 7;
	add.s32 	%r30, %r61, %r3;
	setp.ge.s32 	%p26, %r30, %r2;
	@%p26 bra 	$L__BB3_30;
	cvt.s64.s32 	%rd45, %r30;
	add.s64 	%rd46, %rd12, %rd45;
	add.s64 	%rd47, %rd13, %rd45;
	ld.global.u8 	%rs17, [%rd46];
	ld.global.u8 	%rs18, [%rd47];
	setp.eq.s16 	%p27, %rs17, %rs18;
	selp.b32 	%r62, 2, -1, %p27;
	mul.wide.s32 	%rd48, %r30, 4;
	add.s64 	%rd49, %rd14, %rd48;
	st.global.u32 	[%rd49], %r62;
$L__BB3_30:
	add.s32 	%r31, %r30, 128;
	setp.ge.s32 	%p28, %r31, %r2;
	@%p28 bra 	$L__BB3_32;
	cvt.s64.s32 	%rd50, %r31;
	add.s64 	%rd51, %rd12, %rd50;
	add.s64 	%rd52, %rd13, %rd50;
	ld.global.u8 	%rs19, [%rd51];
	ld.global.u8 	%rs20, [%rd52];
	setp.eq.s16 	%p29, %rs19, %rs20;
	selp.b32 	%r63, 2, -1, %p29;
	mul.wide.s32 	%rd53, %r31, 4;
	add.s64 	%rd54, %rd14, %rd53;
	st.global.u32 	[%rd54], %r63;
$L__BB3_32:
	add.s32 	%r32, %r30, 256;
	setp.ge.s32 	%p30, %r32, %r2;
	@%p30 bra 	$L__BB3_34;
	cvt.s64.s32 	%rd55, %r32;
	add.s64 	%rd56, %rd12, %rd55;
	add.s64 	%rd57, %rd13, %rd55;
	ld.global.u8 	%rs21, [%rd56];
	ld.global.u8 	%rs22, [%rd57];
	setp.eq.s16 	%p31, %rs21, %rs22;
	selp.b32 	%r64, 2, -1, %p31;
	mul.wide.s32 	%rd58, %r32, 4;
	add.s64 	%rd59, %rd14, %rd58;
	st.global.u32 	[%rd59], %r64;
$L__BB3_34:
	add.s32 	%r33, %r30, 384;
	setp.ge.s32 	%p32, %r33, %r2;
	@%p32 bra 	$L__BB3_36;
	cvt.s64.s32 	%rd60, %r33;
	add.s64 	%rd61, %rd12, %rd60;
	add.s64 	%rd62, %rd13, %rd60;
	ld.global.u8 	%rs23, [%rd61];
	ld.global.u8 	%rs24, [%rd62];
	setp.eq.s16 	%p33, %rs23, %rs24;
	selp.b32 	%r65, 2, -1, %p33;
	mul.wide.s32 	%rd63, %r33, 4;
	add.s64 	%rd64, %rd14, %rd63;
	st.global.u32 	[%rd64], %r65;
$L__BB3_36:
	add.s32 	%r103, %r103, 4;
$L__BB3_37:
	setp.eq.s32 	%p34, %r29, 0;
	@%p34 bra 	$L__BB3_59;
	setp.eq.s32 	%p35, %r29, 1;
	@%p35 bra 	$L__BB3_44;
	shl.b32 	%r66, %r103, 7;
	add.s32 	%r36, %r66, %r3;
	setp.ge.s32 	%p36, %r36, %r2;
	@%p36 bra 	$L__BB3_41;
	cvt.s64.s32 	%rd65, %r36;
	add.s64 	%rd66, %rd12, %rd65;
	add.s64 	%rd67, %rd13, %rd65;
	ld.global.u8 	%rs25, [%rd66];
	ld.global.u8 	%rs26, [%rd67];
	setp.eq.s16 	%p37, %rs25, %rs26;
	selp.b32 	%r67, 2, -1, %p37;
	mul.wide.s32 	%rd68, %r36, 4;
	add.s64 	%rd69, %rd14, %rd68;
	st.global.u32 	[%rd69], %r67;
$L__BB3_41:
	add.s32 	%r37, %r36, 128;
	setp.ge.s32 	%p38, %r37, %r2;
	@%p38 bra 	$L__BB3_43;
	cvt.s64.s32 	%rd70, %r37;
	add.s64 	%rd71, %rd12, %rd70;
	add.s64 	%rd72, %rd13, %rd70;
	ld.global.u8 	%rs27, [%rd71];
	ld.global.u8 	%rs28, [%rd72];
	setp.eq.s16 	%p39, %rs27, %rs28;
	selp.b32 	%r68, 2, -1, %p39;
	mul.wide.s32 	%rd73, %r37, 4;
	add.s64 	%rd74, %rd14, %rd73;
	st.global.u32 	[%rd74], %r68;
$L__BB3_43:
	add.s32 	%r103, %r103, 2;
$L__BB3_44:
	and.b32  	%r69, %r41, 1;
	setp.eq.b32 	%p40, %r69, 1;
	not.pred 	%p41, %p40;
	@%p41 bra 	$L__BB3_59;
	shl.b32 	%r70, %r103, 7;
	add.s32 	%r40, %r70, %r3;
	setp.ge.s32 	%p42, %r40, %r2;
	@%p42 bra 	$L__BB3_59;
	cvt.s64.s32 	%rd75, %r40;
	add.s64 	%rd76, %rd12, %rd75;
	add.s64 	%rd77, %rd13, %rd75;
	ld.global.u8 	%rs29, [%rd76];
	ld.global.u8 	%rs30, [%rd77];
	setp.eq.s16 	%p43, %rs29, %rs30;
	selp.b32 	%r71, 2, -1, %p43;
	mul.wide.s32 	%rd78, %r40, 4;
	add.s64 	%rd79, %rd14, %rd78;
	st.global.u32 	[%rd79], %r71;
	bra.uni 	$L__BB3_59;
$L__BB3_47:
	setp.lt.s32 	%p44, %r41, 1;
	@%p44 bra 	$L__BB3_59;
	and.b32  	%r11, %r41, 7;
	setp.lt.u32 	%p45, %r41, 8;
	mov.b32 	%r101, 0;
	@%p45 bra 	$L__BB3_51;
	and.b32  	%r101, %r41, 2147483640;
	neg.s32 	%r98, %r101;
	cvt.u64.u32 	%rd108, %r3;
	mul.wide.u32 	%rd81, %r3, 4;
	add.s64 	%rd82, %rd37, %rd1;
	add.s64 	%rd109, %rd82, %rd81;
	add.s32 	%r97, %r3, 128;
	add.s64 	%rd17, %rd82, 1536;
$L__BB3_50:
	.pragma "nounroll";
	cvt.s64.s32 	%rd83, %r97;
	add.s64 	%rd84, %rd83, 384;
	mul.wide.s32 	%rd85, %r97, 4;
	add.s64 	%rd86, %rd17, %rd85;
	add.s64 	%rd87, %rd12, %rd108;
	add.s64 	%rd88, %rd13, %rd108;
	ld.global.u8 	%rs31, [%rd87];
	ld.global.u8 	%rs32, [%rd88];
	setp.eq.s16 	%p46, %rs31, %rs32;
	selp.b32 	%r73, 2, -1, %p46;
	st.global.u32 	[%rd109], %r73;
	add.s64 	%rd89, %rd12, %rd84;
	add.s64 	%rd90, %rd13, %rd84;
	ld.global.u8 	%rs33, [%rd89+-384];
	ld.global.u8 	%rs34, [%rd90+-384];
	setp.eq.s16 	%p47, %rs33, %rs34;
	selp.b32 	%r74, 2, -1, %p47;
	st.global.u32 	[%rd86+-1536], %r74;
	ld.global.u8 	%rs35, [%rd89+-256];
	ld.global.u8 	%rs36, [%rd90+-256];
	setp.eq.s16 	%p48, %rs35, %rs36;
	selp.b32 	%r75, 2, -1, %p48;
	st.global.u32 	[%rd86+-1024], %r75;
	ld.global.u8 	%rs37, [%rd89+-128];
	ld.global.u8 	%rs38, [%rd90+-128];
	setp.eq.s16 	%p49, %rs37, %rs38;
	selp.b32 	%r76, 2, -1, %p49;
	st.global.u32 	[%rd86+-512], %r76;
	ld.global.u8 	%rs39, [%rd89];
	ld.global.u8 	%rs40, [%rd90];
	setp.eq.s16 	%p50, %rs39, %rs40;
	selp.b32 	%r77, 2, -1, %p50;
	st.global.u32 	[%rd86], %r77;
	ld.global.u8 	%rs41, [%rd89+128];
	ld.global.u8 	%rs42, [%rd90+128];
	setp.eq.s16 	%p51, %rs41, %rs42;
	selp.b32 	%r78, 2, -1, %p51;
	st.global.u32 	[%rd86+512], %r78;
	ld.global.u8 	%rs43, [%rd89+256];
	ld.global.u8 	%rs44, [%rd90+256];
	setp.eq.s16 	%p52, %rs43, %rs44;
	selp.b32 	%r79, 2, -1, %p52;
	st.global.u32 	[%rd86+1024], %r79;
	ld.global.u8 	%rs45, [%rd89+384];
	ld.global.u8 	%rs46, [%rd90+384];
	setp.eq.s16 	%p53, %rs45, %rs46;
	selp.b32 	%r80, 2, -1, %p53;
	st.global.u32 	[%rd86+1536], %r80;
	add.s32 	%r98, %r98, 8;
	add.s64 	%rd109, %rd109, 4096;
	add.s64 	%rd108, %rd108, 1024;
	add.s32 	%r97, %r97, 1024;
	setp.eq.s32 	%p54, %r98, 0;
	@%p54 bra 	$L__BB3_51;
	bra.uni 	$L__BB3_50;
$L__BB3_51:
	setp.eq.s32 	%p55, %r11, 0;
	@%p55 bra 	$L__BB3_59;
	and.b32  	%r23, %r41, 3;
	setp.lt.u32 	%p56, %r11, 4;
	@%p56 bra 	$L__BB3_54;
	shl.b32 	%r81, %r101, 7;
	add.s32 	%r82, %r81, %r3;
	cvt.s64.s32 	%rd91, %r82;
	add.s64 	%rd92, %rd12, %rd91;
	add.s64 	%rd93, %rd13, %rd91;
	ld.global.u8 	%rs47, [%rd92];
	ld.global.u8 	%rs48, [%rd93];
	setp.eq.s16 	%p57, %rs47, %rs48;
	selp.b32 	%r83, 2, -1, %p57;
	mul.wide.s32 	%rd94, %r82, 4;
	add.s64 	%rd95, %rd14, %rd94;
	st.global.u32 	[%rd95], %r83;
	ld.global.u8 	%rs49, [%rd92+128];
	ld.global.u8 	%rs50, [%rd93+128];
	setp.eq.s16 	%p58, %rs49, %rs50;
	selp.b32 	%r84, 2, -1, %p58;
	st.global.u32 	[%rd95+512], %r84;
	ld.global.u8 	%rs51, [%rd92+256];
	ld.global.u8 	%rs52, [%rd93+256];
	setp.eq.s16 	%p59, %rs51, %rs52;
	selp.b32 	%r85, 2, -1, %p59;
	st.global.u32 	[%rd95+1024], %r85;
	ld.global.u8 	%rs53, [%rd92+384];
	ld.global.u8 	%rs54, [%rd93+384];
	setp.eq.s16 	%p60, %rs53, %rs54;
	selp.b32 	%r86, 2, -1, %p60;
	st.global.u32 	[%rd95+1536], %r86;
	add.s32 	%r101, %r101, 4;
$L__BB3_54:
	setp.eq.s32 	%p61, %r23, 0;
	@%p61 bra 	$L__BB3_59;
	setp.eq.s32 	%p62, %r23, 1;
	@%p62 bra 	$L__BB3_57;
	shl.b32 	%r87, %r101, 7;
	add.s32 	%r88, %r87, %r3;
	cvt.s64.s32 	%rd96, %r88;
	add.s64 	%rd97, %rd12, %rd96;
	add.s64 	%rd98, %rd13, %rd96;
	ld.global.u8 	%rs55, [%rd97];
	ld.global.u8 	%rs56, [%rd98];
	setp.eq.s16 	%p63, %rs55, %rs56;
	selp.b32 	%r89, 2, -1, %p63;
	mul.wide.s32 	%rd99, %r88, 4;
	add.s64 	%rd100, %rd14, %rd99;
	st.global.u32 	[%rd100], %r89;
	ld.global.u8 	%rs57, [%rd97+128];
	ld.global.u8 	%rs58, [%rd98+128];
	setp.eq.s16 	%p64, %rs57, %rs58;
	selp.b32 	%r90, 2, -1, %p64;
	st.global.u32 	[%rd100+512], %r90;
	add.s32 	%r101, %r101, 2;
$L__BB3_57:
	and.b32  	%r91, %r41, 1;
	setp.eq.b32 	%p65, %r91, 1;
	not.pred 	%p66, %p65;
	@%p66 bra 	$L__BB3_59;
	shl.b32 	%r92, %r101, 7;
	add.s32 	%r93, %r92, %r3;
	cvt.s64.s32 	%rd101, %r93;
	add.s64 	%rd102, %rd12, %rd101;
	add.s64 	%rd103, %rd13, %rd101;
	ld.global.u8 	%rs59, [%rd102];
	ld.global.u8 	%rs60, [%rd103];
	setp.eq.s16 	%p67, %rs59, %rs60;
	selp.b32 	%r94, 2, -1, %p67;
	mul.wide.s32 	%rd104, %r93, 4;
	add.s64 	%rd105, %rd14, %rd104;
	st.global.u32 	[%rd105], %r94;
$L__BB3_59:
	ret;

}


// ===== COMPILED SASS (sm_100) =====

	.target	sm_100

	.elftype	@"ET_EXEC"


//--------------------- .note.nv.tkinfo           --------------------------
	.section	.note.nv.tkinfo,"",@"SHT_NOTE"
	.sectionflags	@"SHF_NOTE_NV_TKINFO"
	.tkinfo
        /*0018*/ 	.word	0x00000002
        /*0030*/ 	.string	""
        /*0030*/ 	.string	"ptxas"
        /*0030*/ 	.string	"Cuda compilation tools, release 13.0, V13.0.88"
        /*0030*/ 	.string	"Build cuda_13.0.r13.0/compiler.36424714_0"
        /*0030*/ 	.string	"-arch sm_100 -m 64 "



//--------------------- .note.nv.cuinfo           --------------------------
	.section	.note.nv.cuinfo,"",@"SHT_NOTE"
	.sectionflags	@"SHF_NOTE_NV_CUINFO"
        /*0018*/ 	.short	0x0002
        /*001a*/ 	.short	0x0064
        /*001c*/ 	.short	0x0082
	.zero		2


//--------------------- .nv.info                  --------------------------
	.section	.nv.info,"",@"SHT_CUDA_INFO"
	.align	4


	//----- nvinfo : EIATTR_REGCOUNT
	.align		4
        /*0000*/ 	.byte	0x04, 0x2f
        /*0002*/ 	.short	(.L_44 - .L_43)
	.align		4
.L_43:
        /*0004*/ 	.word	index@(_ZN3cub18CUB_300001_SM_10006detail11EmptyKernelIvEEvv)
        /*0008*/ 	.word	0x00000004


	//----- nvinfo : EIATTR_FRAME_SIZE
	.align		4
.L_44:
        /*000c*/ 	.byte	0x04, 0x11
        /*000e*/ 	.short	(.L_46 - .L_45)
	.align		4
.L_45:
        /*0010*/ 	.word	index@(_ZN3cub18CUB_300001_SM_10006detail11EmptyKernelIvEEvv)
        /*0014*/ 	.word	0x00000000


	//----- nvinfo : EIATTR_REGCOUNT
	.align		4
.L_46:
        /*0018*/ 	.byte	0x04, 0x2f
        /*001a*/ 	.short	(.L_48 - .L_47)
	.align		4
.L_47:
        /*001c*/ 	.word	index@(_ZN3cub18CUB_300001_SM_10006detail8for_each13static_kernelINS2_12policy_hub_t12policy_500_tElN6thrust24THRUST_300001_SM_1000_NS8cuda_cub6__fill7functorINS7_6detail15normal_iteratorINS7_10device_ptrIiEEEEiEEEEvT0_T1_)
        /*0020*/ 	.word	0x00000008


	//----- nvinfo : EIATTR_FRAME_SIZE
	.align		4
.L_48:
        /*0024*/ 	.byte	0x04, 0x11
        /*0026*/ 	.short	(.L_50 - .L_49)
	.align		4
.L_49:
        /*0028*/ 	.word	index@(_ZN3cub18CUB_300001_SM_10006detail8for_each13static_kernelINS2_12policy_hub_t12policy_500_tElN6thrust24THRUST_300001_SM_1000_NS8cuda_cub6__fill7functorINS7_6detail15normal_iteratorINS7_10device_ptrIiEEEEiEEEEvT0_T1_)
        /*002c*/ 	.word	0x00000000


	//----- nvinfo : EIATTR_REGCOUNT
	.align		4
.L_50:
        /*0030*/ 	.byte	0x04, 0x2f
        /*0032*/ 	.short	(.L_52 - .L_51)
	.align		4
.L_51:
        /*0034*/ 	.word	index@(_ZN3cub18CUB_300001_SM_10006detail9transform16transform_kernelINS2_10policy_hubILb1EN4cuda3std3__45tupleIJN6thrust24THRUST_300001_SM_1000_NS6detail15normal_iteratorINSA_10device_ptrIcEEEESF_EEEE10policy1000Ei15calculate_scoreIcENSC_INSD_IiEEEEJPcSN_EEEvT0_iT1_T2_DpNS2_10kernel_argIT3_EE)
        /*0038*/ 	.word	0x00000020


	//----- nvinfo : EIATTR_FRAME_SIZE
	.align		4
.L_52:
        /*003c*/ 	.byte	0x04, 0x11
        /*003e*/ 	.short	(.L_54 - .L_53)
	.align		4
.L_53:
        /*0040*/ 	.word	index@(_ZN3cub18CUB_300001_SM_10006detail9transform16transform_kernelINS2_10policy_hubILb1EN4cuda3std3__45tupleIJN6thrust24THRUST_300001_SM_1000_NS6detail15normal_iteratorINSA_10device_ptrIcEEEESF_EEEE10policy1000Ei15calculate_scoreIcENSC_INSD_IiEEEEJPcSN_EEEvT0_iT1_T2_DpNS2_10kernel_argIT3_EE)
        /*0044*/ 	.word	0x00000000


	//----- nvinfo : EIATTR_REGCOUNT
	.align		4
.L_54:
        /*0048*/ 	.byte	0x04, 0x2f
        /*004a*/ 	.short	(.L_56 - .L_55)
	.align		4
.L_55:
        /*004c*/ 	.word	index@(_ZN3cub18CUB_300001_SM_10006detail9transform16transform_kernelINS2_10policy_hubILb1EN4cuda3std3__45tupleIJN6thrust24THRUST_300001_SM_1000_NS6detail15normal_iteratorINSA_10device_ptrIcEEEESF_EEEE10policy1000El15calculate_scoreIcENSC_INSD_IiEEEEJPcSN_EEEvT0_iT1_T2_DpNS2_10kernel_argIT3_EE)
        /*0050*/ 	.word	0x00000018


	//----- nvinfo : EIATTR_FRAME_SIZE
	.align		4
.L_56:
        /*0054*/ 	.byte	0x04, 0x11
        /*0056*/ 	.short	(.L_58 - .L_57)
	.align		4
.L_57:
        /*0058*/ 	.word	index@(_ZN3cub18CUB_300001_SM_10006detail9transform16transform_kernelINS2_10policy_hubILb1EN4cuda3std3__45tupleIJN6thrust24THRUST_300001_SM_1000_NS6detail15normal_iteratorINSA_10device_ptrIcEEEESF_EEEE10policy1000El15calculate_scoreIcENSC_INSD_IiEEEEJPcSN_EEEvT0_iT1_T2_DpNS2_10kernel_argIT3_EE)
        /*005c*/ 	.word	0x00000000


	//----- nvinfo : EIATTR_MIN_STACK_SIZE
	.align		4
.L_58:
        /*0060*/ 	.byte	0x04, 0x12
        /*0062*/ 	.short	(.L_60 - .L_59)
	.align		4
.L_59:
        /*0064*/ 	.word	index@(_ZN3cub18CUB_300001_SM_10006detail9transform16transform_kernelINS2_10policy_hubILb1EN4cuda3std3__45tupleIJN6thrust24THRUST_300001_SM_1000_NS6detail15normal_iteratorINSA_10device_ptrIcEEEESF_EEEE10policy1000El15calculate_scoreIcENSC_INSD_IiEEEEJPcSN_EEEvT0_iT1_T2_DpNS2_10kernel_argIT3_EE)
        /*0068*/ 	.word	0x00000000


	//----- nvinfo : EIATTR_MIN_STACK_SIZE
	.align		4
.L_60:
        /*006c*/ 	.byte	0x04, 0x12
        /*006e*/ 	.short	(.L_62 - .L_61)
	.align		4
.L_61:
        /*0070*/ 	.word	index@(_ZN3cub18CUB_300001_SM_10006detail9transform16transform_kernelINS2_10policy_hubILb1EN4cuda3std3__45tupleIJN6thrust24THRUST_300001_SM_1000_NS6detail15normal_iteratorINSA_10device_ptrIcEEEESF_EEEE10policy1000Ei15calculate_scoreIcENSC_INSD_IiEEEEJPcSN_EEEvT0_iT1_T2_DpNS2_10kernel_argIT3_EE)
        /*0074*/ 	.word	0x00000000


	//----- nvinfo : EIATTR_MIN_STACK_SIZE
	.align		4
.L_62:
        /*0078*/ 	.byte	0x04, 0x12
        /*007a*/ 	.short	(.L_64 - .L_63)
	.align		4
.L_63:
        /*007c*/ 	.word	index@(_ZN3cub18CUB_300001_SM_10006detail8for_each13static_kernelINS2_12policy_hub_t12policy_500_tElN6thrust24THRUST_300001_SM_1000_NS8cuda_cub6__fill7functorINS7_6detail15normal_iteratorINS7_10device_ptrIiEEEEiEEEEvT0_T1_)
        /*0080*/ 	.word	0x00000000


	//----- nvinfo : EIATTR_MIN_STACK_SIZE
	.align		4
.L_64:
        /*0084*/ 	.byte	0x04, 0x12
        /*0086*/ 	.short	(.L_66 - .L_65)
	.align		4
.L_65:
        /*0088*/ 	.word	index@(_ZN3cub18CUB_300001_SM_10006detail11EmptyKernelIvEEvv)
        /*008c*/ 	.word	0x00000000
.L_66:


//--------------------- .nv.compat                --------------------------
	.section	.nv.compat,"",@"SHT_CUDA_COMPAT_INFO"
	.align	4
        /*0000*/ 	.byte	0x02, 0x09, 0x00, 0x00, 0x02, 0x02, 0x01, 0x00, 0x02, 0x05, 0x05, 0x00, 0x03, 0x07, 0x01, 0x01
        /*0010*/ 	.byte	0x02, 0x03, 0x00, 0x00, 0x02, 0x06, 0x01, 0x00, 0x04, 0x0b, 0x08, 0x00, 0x09, 0x00, 0x00, 0x00
        /*0020*/ 	.byte	0x00, 0x00, 0x00, 0x00


//--------------------- .nv.info._ZN3cub18CUB_300001_SM_10006detail9transform16transform_kernelINS2_10policy_hubILb1EN4cuda3std3__45tupleIJN6thrust24THRUST_300001_SM_1000_NS6detail15normal_iteratorINSA_10device_ptrIcEEEESF_EEEE10policy1000El15calculate_scoreIcENSC_INSD_IiEEEEJPcSN_EEEvT0_iT1_T2_DpNS2_10kernel_argIT3_EE --------------------------
	.section	.nv.info._ZN3cub18CUB_300001_SM_10006detail9transform16transform_kernelINS2_10policy_hubILb1EN4cuda3std3__45tupleIJN6thrust24THRUST_300001_SM_1000_NS6detail15normal_iteratorINSA_10device_ptrIcEEEESF_EEEE10policy1000El15calculate_scoreIcENSC_INSD_IiEEEEJPcSN_EEEvT0_iT1_T2_DpNS2_10kernel_argIT3_EE,"",@"SHT_CUDA_INFO"
	.sectionflags	@""
	.align	4


	//----- nvinfo : EIATTR_CUDA_API_VERSION
	.align		4
        /*0000*/ 	.byte	0x04, 0x37
        /*0002*/ 	.short	(.L_68 - .L_67)
.L_67:
        /*0004*/ 	.word	0x00000082


	//----- nvinfo : EIATTR_KPARAM_INFO
	.align		4
.L_68:
        /*0008*/ 	.byte	0x04, 0x17
        /*000a*/ 	.short	(.L_70 - .L_69)
.L_69:
        /*000c*/ 	.word	0x00000000
        /*0010*/ 	.short	0x0005
        /*0012*/ 	.short	0x0028
        /*0014*/ 	.byte	0x00, 0xf0, 0x41, 0x00


	//----- nvinfo : EIATTR_KPARAM_INFO
	.align		4
.L_70:
        /*0018*/ 	.byte	0x04, 0x17
        /*001a*/ 	.short	(.L_72 - .L_71)
.L_71:
        /*001c*/ 	.word	0x00000000
        /*0020*/ 	.short	0x0004
        /*0022*/ 	.short	0x0018
        /*0024*/ 	.byte	0x00, 0xf0, 0x41, 0x00


	//----- nvinfo : EIATTR_KPARAM_INFO
	.align		4
.L_72:
        /*0028*/ 	.byte	0x04, 0x17
        /*002a*/ 	.short	(.L_74 - .L_73)
.L_73:
        /*002c*/ 	.word	0x00000000
        /*0030*/ 	.short	0x0003
        /*0032*/ 	.short	0x0010
        /*0034*/ 	.byte	0x00, 0xf0, 0x21, 0x00


	//----- nvinfo : EIATTR_KPARAM_INFO
	.align		4
.L_74:
        /*0038*/ 	.byte	0x04, 0x17
        /*003a*/ 	.short	(.L_76 - .L_75)
.L_75:
        /*003c*/ 	.word	0x00000000
        /*0040*/ 	.short	0x0002
        /*0042*/ 	.short	0x000c
        /*0044*/ 	.byte	0x00, 0xf0, 0x11, 0x00


	//----- nvinfo : EIATTR_KPARAM_INFO
	.align		4
.L_76:
        /*0048*/ 	.byte	0x04, 0x17
        /*004a*/ 	.short	(.L_78 - .L_77)
.L_77:
        /*004c*/ 	.word	0x00000000
        /*0050*/ 	.short	0x0001
        /*0052*/ 	.short	0x0008
        /*0054*/ 	.byte	0x00, 0xf0, 0x11, 0x00


	//----- nvinfo : EIATTR_KPARAM_INFO
	.align		4
.L_78:
        /*0058*/ 	.byte	0x04, 0x17
        /*005a*/ 	.short	(.L_80 - .L_79)
.L_79:
        /*005c*/ 	.word	0x00000000
        /*0060*/ 	.short	0x0000
        /*0062*/ 	.short	0x0000
        /*0064*/ 	.byte	0x00, 0xf0, 0x21, 0x00


	//----- nvinfo : EIATTR_SPARSE_MMA_MASK
	.align		4
.L_80:
        /*0068*/ 	.byte	0x03, 0x50
        /*006a*/ 	.short	0x0000


	//----- nvinfo : EIATTR_MAXREG_COUNT
	.align		4
        /*006c*/ 	.byte	0x03, 0x1b
        /*006e*/ 	.short	0x00ff


	//----- nvinfo : EIATTR_MERCURY_ISA_VERSION
	.align		4
        /*0070*/ 	.byte	0x03, 0x5f
        /*0072*/ 	.short	0x0101


	//----- nvinfo : EIATTR_VRC_CTA_INIT_COUNT
	.align		4
        /*0074*/ 	.byte	0x02, 0x4a
	.zero		1
	.zero		1


	//----- nvinfo : EIATTR_EXIT_INSTR_OFFSETS
	.align		4
        /*0078*/ 	.byte	0x04, 0x1c
        /*007a*/ 	.short	(.L_82 - .L_81)


	//   ....[0]....
.L_81:
        /*007c*/ 	.word	0x000003d0


	//   ....[1]....
        /*0080*/ 	.word	0x00000e70


	//   ....[2]....
        /*0084*/ 	.word	0x000012a0


	//   ....[3]....
        /*0088*/ 	.word	0x000014e0


	//   ....[4]....
        /*008c*/ 	.word	0x00001510


	//   ....[5]....
        /*0090*/ 	.word	0x000015f0


	//   ....[6]....
        /*0094*/ 	.word	0x00001620


	//   ....[7]....
        /*0098*/ 	.word	0x00001b30


	//   ....[8]....
        /*009c*/ 	.word	0x00001d60


	//   ....[9]....
        /*00a0*/ 	.word	0x00001f00


	//   ....[10]....
        /*00a4*/ 	.word	0x00001ff0


	//----- nvinfo : EIATTR_MAX_THREADS
	.align		4
.L_82:
        /*00a8*/ 	.byte	0x04, 0x05
        /*00aa*/ 	.short	(.L_84 - .L_83)
.L_83:
        /*00ac*/ 	.word	0x00000080
        /*00b0*/ 	.word	0x00000001
        /*00b4*/ 	.word	0x00000001


	//----- nvinfo : EIATTR_CRS_STACK_SIZE
	.align		4
.L_84:
        /*00b8*/ 	.byte	0x04, 0x1e
        /*00ba*/ 	.short	(.L_86 - .L_85)
.L_85:
        /*00bc*/ 	.word	0x00000000


	//----- nvinfo : EIATTR_CBANK_PARAM_SIZE
	.align		4
.L_86:
        /*00c0*/ 	.byte	0x03, 0x19
        /*00c2*/ 	.short	0x0038


	//----- nvinfo : EIATTR_PARAM_CBANK
	.align		4
        /*00c4*/ 	.byte	0x04, 0x0a
        /*00c6*/ 	.short	(.L_88 - .L_87)
	.align		4
.L_87:
        /*00c8*/ 	.word	index@(.nv.constant0._ZN3cub18CUB_300001_SM_10006detail9transform16transform_kernelINS2_10policy_hubILb1EN4cuda3std3__45tupleIJN6thrust24THRUST_300001_SM_1000_NS6detail15normal_iteratorINSA_10device_ptrIcEEEESF_EEEE10policy1000El15calculate_scoreIcENSC_INSD_IiEEEEJPcSN_EEEvT0_iT1_T2_DpNS2_10kernel_argIT3_EE)
        /*00cc*/ 	.short	0x0380
        /*00ce*/ 	.short	0x0038


	//----- nvinfo : EIATTR_SW_WAR
	.align		4
.L_88:
        /*00d0*/ 	.byte	0x04, 0x36
        /*00d2*/ 	.short	(.L_90 - .L_89)
.L_89:
        /*00d4*/ 	.word	0x00000008
.L_90:


//--------------------- .nv.info._ZN3cub18CUB_300001_SM_10006detail9transform16transform_kernelINS2_10policy_hubILb1EN4cuda3std3__45tupleIJN6thrust24THRUST_300001_SM_1000_NS6detail15normal_iteratorINSA_10device_ptrIcEEEESF_EEEE10policy1000Ei15calculate_scoreIcENSC_INSD_IiEEEEJPcSN_EEEvT0_iT1_T2_DpNS2_10kernel_argIT3_EE --------------------------
	.section	.nv.info._ZN3cub18CUB_300001_SM_10006detail9transform16transform_kernelINS2_10policy_hubILb1EN4cuda3std3__45tupleIJN6thrust24THRUST_300001_SM_1000_NS6detail15normal_iteratorINSA_10device_ptrIcEEEESF_EEEE10policy1000Ei15calculate_scoreIcENSC_INSD_IiEEEEJPcSN_EEEvT0_iT1_T2_DpNS2_10kernel_argIT3_EE,"",@"SHT_CUDA_INFO"
	.sectionflags	@""
	.align	4


	//----- nvinfo : EIATTR_CUDA_API_VERSION
	.align		4
        /*0000*/ 	.byte	0x04, 0x37
        /*0002*/ 	.short	(.L_92 - .L_91)
.L_91:
        /*0004*/ 	.word	0x00000082


	//----- nvinfo : EIATTR_KPARAM_INFO
	.align		4
.L_92:
        /*0008*/ 	.byte	0x04, 0x17
        /*000a*/ 	.short	(.L_94 - .L_93)
.L_93:
        /*000c*/ 	.word	0x00000000
        /*0010*/ 	.short	0x0005
        /*0012*/ 	.short	0x0028
        /*0014*/ 	.byte	0x00, 0xf0, 0x41, 0x00


	//----- nvinfo : EIATTR_KPARAM_INFO
	.align		4
.L_94:
        /*0018*/ 	.byte	0x04, 0x17
        /*001a*/ 	.short	(.L_96 - .L_95)
.L_95:
        /*001c*/ 	.word	0x00000000
        /*0020*/ 	.short	0x0004
        /*0022*/ 	.short	0x0018
        /*0024*/ 	.byte	0x00, 0xf0, 0x41, 0x00


	//----- nvinfo : EIATTR_KPARAM_INFO
	.align		4
.L_96:
        /*0028*/ 	.byte	0x04, 0x17
        /*002a*/ 	.short	(.L_98 - .L_97)
.L_97:
        /*002c*/ 	.word	0x00000000
        /*0030*/ 	.short	0x0003
        /*0032*/ 	.short	0x0010
        /*0034*/ 	.byte	0x00, 0xf0, 0x21, 0x00


	//----- nvinfo : EIATTR_KPARAM_INFO
	.align		4
.L_98:
        /*0038*/ 	.byte	0x04, 0x17
        /*003a*/ 	.short	(.L_100 - .L_99)
.L_99:
        /*003c*/ 	.word	0x00000000
        /*0040*/ 	.short	0x0002
        /*0042*/ 	.short	0x0008
        /*0044*/ 	.byte	0x00, 0xf0, 0x11, 0x00


	//----- nvinfo : EIATTR_KPARAM_INFO
	.align		4
.L_100:
        /*0048*/ 	.byte	0x04, 0x17
        /*004a*/ 	.short	(.L_102 - .L_101)
.L_101:
        /*004c*/ 	.word	0x00000000
        /*0050*/ 	.short	0x0001
        /*0052*/ 	.short	0x0004
        /*0054*/ 	.byte	0x00, 0xf0, 0x11, 0x00


	//----- nvinfo : EIATTR_KPARAM_INFO
	.align		4
.L_102:
        /*0058*/ 	.byte	0x04, 0x17
        /*005a*/ 	.short	(.L_104 - .L_103)
.L_103:
        /*005c*/ 	.word	0x00000000
        /*0060*/ 	.short	0x0000
        /*0062*/ 	.short	0x0000
        /*0064*/ 	.byte	0x00, 0xf0, 0x11, 0x00


	//----- nvinfo : EIATTR_SPARSE_MMA_MASK
	.align		4
.L_104:
        /*0068*/ 	.byte	0x03, 0x50
        /*006a*/ 	.short	0x0000


	//----- nvinfo : EIATTR_MAXREG_COUNT
	.align		4
        /*006c*/ 	.byte	0x03, 0x1b
        /*006e*/ 	.short	0x00ff


	//----- nvinfo : EIATTR_MERCURY_ISA_VERSION
	.align		4
        /*0070*/ 	.byte	0x03, 0x5f
        /*0072*/ 	.short	0x0101


	//----- nvinfo : EIATTR_VRC_CTA_INIT_COUNT
	.align		4
        /*0074*/ 	.byte	0x02, 0x4a
	.zero		1
	.zero		1


	//----- nvinfo : EIATTR_EXIT_INSTR_OFFSETS
	.align		4
        /*0078*/ 	.byte	0x04, 0x1c
        /*007a*/ 	.short	(.L_106 - .L_105)


	//   ....[0]....
.L_105:
        /*007c*/ 	.word	0x00000330


	//   ....[1]....
        /*0080*/ 	.word	0x000007f0


	//   ....[2]....
        /*0084*/ 	.word	0x00000a20


	//   ....[3]....
        /*0088*/ 	.word	0x00000ba0


	//   ....[4]....
        /*008c*/ 	.word	0x00000c80


	//   ....[5]....
        /*0090*/ 	.word	0x00000ca0


	//   ....[6]....
        /*0094*/ 	.word	0x00001230


	//   ....[7]....
        /*0098*/ 	.word	0x00001620


	//   ....[8]....
        /*009c*/ 	.word	0x00001840


	//   ....[9]....
        /*00a0*/ 	.word	0x00001870


	//   ....[10]....
        /*00a4*/ 	.word	0x00001940


	//----- nvinfo : EIATTR_MAX_THREADS
	.align		4
.L_106:
        /*00a8*/ 	.byte	0x04, 0x05
        /*00aa*/ 	.short	(.L_108 - .L_107)
.L_107:
        /*00ac*/ 	.word	0x00000080
        /*00b0*/ 	.word	0x00000001
        /*00b4*/ 	.word	0x00000001


	//----- nvinfo : EIATTR_CRS_STACK_SIZE
	.align		4
.L_108:
        /*00b8*/ 	.byte	0x04, 0x1e
        /*00ba*/ 	.short	(.L_110 - .L_109)
.L_109:
        /*00bc*/ 	.word	0x00000000


	//----- nvinfo : EIATTR_CBANK_PARAM_SIZE
	.align		4
.L_110:
        /*00c0*/ 	.byte	0x03, 0x19
        /*00c2*/ 	.short	0x0038


	//----- nvinfo : EIATTR_PARAM_CBANK
	.align		4
        /*00c4*/ 	.byte	0x04, 0x0a
        /*00c6*/ 	.short	(.L_112 - .L_111)
	.align		4
.L_111:
        /*00c8*/ 	.word	index@(.nv.constant0._ZN3cub18CUB_300001_SM_10006detail9transform16transform_kernelINS2_10policy_hubILb1EN4cuda3std3__45tupleIJN6thrust24THRUST_300001_SM_1000_NS6detail15normal_iteratorINSA_10device_ptrIcEEEESF_EEEE10policy1000Ei15calculate_scoreIcENSC_INSD_IiEEEEJPcSN_EEEvT0_iT1_T2_DpNS2_10kernel_argIT3_EE)
        /*00cc*/ 	.short	0x0380
        /*00ce*/ 	.short	0x0038


	//----- nvinfo : EIATTR_SW_WAR
	.align		4
.L_112:
        /*00d0*/ 	.byte	0x04, 0x36
        /*00d2*/ 	.short	(.L_114 - .L_113)
.L_113:
        /*00d4*/ 	.word	0x00000008
.L_114:


//--------------------- .nv.info._ZN3cub18CUB_300001_SM_10006detail8for_each13static_kernelINS2_12policy_hub_t12policy_500_tElN6thrust24THRUST_300001_SM_1000_NS8cuda_cub6__fill7functorINS7_6detail15normal_iteratorINS7_10device_ptrIiEEEEiEEEEvT0_T1_ --------------------------
	.section	.nv.info._ZN3cub18CUB_300001_SM_10006detail8for_each13static_kernelINS2_12policy_hub_t12policy_500_tElN6thrust24THRUST_300001_SM_1000_NS8cuda_cub6__fill7functorINS7_6detail15normal_iteratorINS7_10device_ptrIiEEEEiEEEEvT0_T1_,"",@"SHT_CUDA_INFO"
	.sectionflags	@""
	.align	4


	//----- nvinfo : EIATTR_CUDA_API_VERSION
	.align		4
        /*0000*/ 	.byte	0x04, 0x37
        /*0002*/ 	.short	(.L_116 - .L_115)
.L_115:
        /*0004*/ 	.word	0x00000082


	//----- nvinfo : EIATTR_KPARAM_INFO
	.align		4
.L_116:
        /*0008*/ 	.byte	0x04, 0x17
        /*000a*/ 	.short	(.L_118 - .L_117)
.L_117:
        /*000c*/ 	.word	0x00000000
        /*0010*/ 	.short	0x0001
        /*0012*/ 	.short	0x0008
        /*0014*/ 	.byte	0x00, 0xf0, 0x41, 0x00


	//----- nvinfo : EIATTR_KPARAM_INFO
	.align		4
.L_118:
        /*0018*/ 	.byte	0x04, 0x17
        /*001a*/ 	.short	(.L_120 - .L_119)
.L_119:
        /*001c*/ 	.word	0x00000000
        /*0020*/ 	.short	0x0000
        /*0022*/ 	.short	0x0000
        /*0024*/ 	.byte	0x00, 0xf0, 0x21, 0x00


	//----- nvinfo : EIATTR_SPARSE_MMA_MASK
	.align		4
.L_120:
        /*0028*/ 	.byte	0x03, 0x50
        /*002a*/ 	.short	0x0000


	//----- nvinfo : EIATTR_MAXREG_COUNT
	.align		4
        /*002c*/ 	.byte	0x03, 0x1b
        /*002e*/ 	.short	0x00ff


	//----- nvinfo : EIATTR_MERCURY_ISA_VERSION
	.align		4
        /*0030*/ 	.byte	0x03, 0x5f
        /*0032*/ 	.short	0x0101


	//----- nvinfo : EIATTR_VRC_CTA_INIT_COUNT
	.align		4
        /*0034*/ 	.byte	0x02, 0x4a
	.zero		1
	.zero		1


	//----- nvinfo : EIATTR_EXIT_INSTR_OFFSETS
	.align		4
        /*0038*/ 	.byte	0x04, 0x1c
        /*003a*/ 	.short	(.L_122 - .L_121)


	//   ....[0]....
.L_121:
        /*003c*/ 	.word	0x00000130


	//   ....[1]....
        /*0040*/ 	.word	0x00000240


	//   ....[2]....
        /*0044*/ 	.word	0x00000270


	//----- nvinfo : EIATTR_MAX_THREADS
	.align		4
.L_122:
        /*0048*/ 	.byte	0x04, 0x05
        /*004a*/ 	.short	(.L_124 - .L_123)
.L_123:
        /*004c*/ 	.word	0x00000100
        /*0050*/ 	.word	0x00000001
        /*0054*/ 	.word	0x00000001


	//----- nvinfo : EIATTR_CBANK_PARAM_SIZE
	.align		4
.L_124:
        /*0058*/ 	.byte	0x03, 0x19
        /*005a*/ 	.short	0x0018


	//----- nvinfo : EIATTR_PARAM_CBANK
	.align		4
        /*005c*/ 	.byte	0x04, 0x0a
        /*005e*/ 	.short	(.L_126 - .L_125)
	.align		4
.L_125:
        /*0060*/ 	.word	index@(.nv.constant0._ZN3cub18CUB_300001_SM_10006detail8for_each13static_kernelINS2_12policy_hub_t12policy_500_tElN6thrust24THRUST_300001_SM_1000_NS8cuda_cub6__fill7functorINS7_6detail15normal_iteratorINS7_10device_ptrIiEEEEiEEEEvT0_T1_)
        /*0064*/ 	.short	0x0380
        /*0066*/ 	.short	0x0018


	//----- nvinfo : EIATTR_SW_WAR
	.align		4
.L_126:
        /*0068*/ 	.byte	0x04, 0x36
        /*006a*/ 	.short	(.L_128 - .L_127)
.L_127:
        /*006c*/ 	.word	0x00000008
.L_128:


//--------------------- .nv.info._ZN3cub18CUB_300001_SM_10006detail11EmptyKernelIvEEvv --------------------------
	.section	.nv.info._ZN3cub18CUB_300001_SM_10006detail11EmptyKernelIvEEvv,"",@"SHT_CUDA_INFO"
	.sectionflags	@""
	.align	4


	//----- nvinfo : EIATTR_CUDA_API_VERSION
	.align		4
        /*0000*/ 	.byte	0x04, 0x37
        /*0002*/ 	.short	(.L_130 - .L_129)
.L_129:
        /*0004*/ 	.word	0x00000082


	//----- nvinfo : EIATTR_SPARSE_MMA_MASK
	.align		4
.L_130:
        /*0008*/ 	.byte	0x03, 0x50
        /*000a*/ 	.short	0x0000


	//----- nvinfo : EIATTR_MAXREG_COUNT
	.align		4
        /*000c*/ 	.byte	0x03, 0x1b
        /*000e*/ 	.short	0x00ff


	//----- nvinfo : EIATTR_MERCURY_ISA_VERSION
	.align		4
        /*0010*/ 	.byte	0x03, 0x5f
        /*0012*/ 	.short	0x0101


	//----- nvinfo : EIATTR_VRC_CTA_INIT_COUNT
	.align		4
        /*0014*/ 	.byte	0x02, 0x4a
	.zero		1
	.zero		1


	//----- nvinfo : EIATTR_EXIT_INSTR_OFFSETS
	.align		4
        /*0018*/ 	.byte	0x04, 0x1c
        /*001a*/ 	.short	(.L_132 - .L_131)


	//   ....[0]....
.L_131:
        /*001c*/ 	.word	0x00000010


	//----- nvinfo : EIATTR_SW_WAR
	.align		4
.L_132:
        /*0020*/ 	.byte	0x04, 0x36
        /*0022*/ 	.short	(.L_134 - .L_133)
.L_133:
        /*0024*/ 	.word	0x00000008
.L_134:


//--------------------- .nv.callgraph             --------------------------
	.section	.nv.callgraph,"",@"SHT_CUDA_CALLGRAPH"
	.align	4
	.sectionentsize	8
	.align		4
        /*0000*/ 	.word	0x00000000
	.align		4
        /*0004*/ 	.word	0xffffffff
	.align		4
        /*0008*/ 	.word	0x00000000
	.align		4
        /*000c*/ 	.word	0xfffffffe
	.align		4
        /*0010*/ 	.word	0x00000000
	.align		4
        /*0014*/ 	.word	0xfffffffd
	.align		4
        /*0018*/ 	.word	0x00000000
	.align		4
        /*001c*/ 	.word	0xfffffffc


//--------------------- .nv.constant4             --------------------------
	.section	.nv.constant4,"a",@progbits
	.align	8
	.align		8
.nv.constant4:
        /*0000*/ 	.dword	_ZN30_INTERNAL_cbd44df8_4_k_cu_main4cuda3std3__45__cpo5beginE
	.align		8
        /*0008*/ 	.dword	_ZN30_INTERNAL_cbd44df8_4_k_cu_main4cuda3std3__45__cpo3endE
	.align		8
        /*0010*/ 	.dword	_ZN30_INTERNAL_cbd44df8_4_k_cu_main4cuda3std3__45__cpo6cbeginE
	.align		8
        /*0018*/ 	.dword	_ZN30_INTERNAL_cbd44df8_4_k_cu_main4cuda3std3__45__cpo4cendE
	.align		8
        /*0020*/ 	.dword	_ZN30_INTERNAL_cbd44df8_4_k_cu_main4cuda3std3__45__cpo6rbeginE
	.align		8
        /*0028*/ 	.dword	_ZN30_INTERNAL_cbd44df8_4_k_cu_main4cuda3std3__45__cpo4rendE
	.align		8
        /*0030*/ 	.dword	_ZN30_INTERNAL_cbd44df8_4_k_cu_main4cuda3std3__45__cpo7crbeginE
	.align		8
        /*0038*/ 	.dword	_ZN30_INTERNAL_cbd44df8_4_k_cu_main4cuda3std3__45__cpo5crendE
	.align		8
        /*0040*/ 	.dword	_ZN30_INTERNAL_cbd44df8_4_k_cu_main4cuda3std3__432_GLOBAL__N__cbd44df8_4_k_cu_main6ignoreE
	.align		8
        /*0048*/ 	.dword	_ZN30_INTERNAL_cbd44df8_4_k_cu_main4cuda3std3__419piecewise_constructE
	.align		8
        /*0050*/ 	.dword	_ZN30_INTERNAL_cbd44df8_4_k_cu_main4cuda3std3__48in_placeE
	.align		8
        /*0058*/ 	.dword	_ZN30_INTERNAL_cbd44df8_4_k_cu_main4cuda3std3__420unreachable_sentinelE
	.align		8
        /*0060*/ 	.dword	_ZN30_INTERNAL_cbd44df8_4_k_cu_main4cuda3std3__47nulloptE
	.align		8
        /*0068*/ 	.dword	_ZN30_INTERNAL_cbd44df8_4_k_cu_main4cuda3std3__48unexpectE
	.align		8
        /*0070*/ 	.dword	_ZN30_INTERNAL_cbd44df8_4_k_cu_main4cuda3std6ranges3__45__cpo4swapE
	.align		8
        /*0078*/ 	.dword	_ZN30_INTERNAL_cbd44df8_4_k_cu_main4cuda3std6ranges3__45__cpo9iter_moveE
	.align		8
        /*0080*/ 	.dword	_ZN30_INTERNAL_cbd44df8_4_k_cu_main4cuda3std6ranges3__45__cpo5beginE
	.align		8
        /*0088*/ 	.dword	_ZN30_INTERNAL_cbd44df8_4_k_cu_main4cuda3std6ranges3__45__cpo3endE
	.align		8
        /*0090*/ 	.dword	_ZN30_INTERNAL_cbd44df8_4_k_cu_main4cuda3std6ranges3__45__cpo6cbeginE
	.align		8
        /*0098*/ 	.dword	_ZN30_INTERNAL_cbd44df8_4_k_cu_main4cuda3std6ranges3__45__cpo4cendE
	.align		8
        /*00a0*/ 	.dword	_ZN30_INTERNAL_cbd44df8_4_k_cu_main4cuda3std6ranges3__45__cpo7advanceE
	.align		8
        /*00a8*/ 	.dword	_ZN30_INTERNAL_cbd44df8_4_k_cu_main4cuda3std6ranges3__45__cpo9iter_swapE
	.align		8
        /*00b0*/ 	.dword	_ZN30_INTERNAL_cbd44df8_4_k_cu_main4cuda3std6ranges3__45__cpo4nextE
	.align		8
        /*00b8*/ 	.dword	_ZN30_INTERNAL_cbd44df8_4_k_cu_main4cuda3std6ranges3__45__cpo4prevE
	.align		8
        /*00c0*/ 	.dword	_ZN30_INTERNAL_cbd44df8_4_k_cu_main4cuda3std6ranges3__45__cpo4dataE
	.align		8
        /*00c8*/ 	.dword	_ZN30_INTERNAL_cbd44df8_4_k_cu_main4cuda3std6ranges3__45__cpo5cdataE
	.align		8
        /*00d0*/ 	.dword	_ZN30_INTERNAL_cbd44df8_4_k_cu_main4cuda3std6ranges3__45__cpo4sizeE
	.align		8
        /*00d8*/ 	.dword	_ZN30_INTERNAL_cbd44df8_4_k_cu_main4cuda3std6ranges3__45__cpo5ssizeE
	.align		8
        /*00e0*/ 	.dword	_ZN30_INTERNAL_cbd44df8_4_k_cu_main4cuda3std6ranges3__45__cpo8distanceE
	.align		8
        /*00e8*/ 	.dword	_ZN30_INTERNAL_cbd44df8_4_k_cu_main6thrust24THRUST_300001_SM_1000_NS8cuda_cub3parE
	.align		8
        /*00f0*/ 	.dword	_ZN30_INTERNAL_cbd44df8_4_k_cu_main6thrust24THRUST_300001_SM_1000_NS8cuda_cub10par_nosyncE
	.align		8
        /*00f8*/ 	.dword	_ZN30_INTERNAL_cbd44df8_4_k_cu_main6thrust24THRUST_300001_SM_1000_NS6system6detail10sequential3seqE
	.align		8
        /*0100*/ 	.dword	_ZN30_INTERNAL_cbd44df8_4_k_cu_main6thrust24THRUST_300001_SM_1000_NS12placeholders2_1E
	.align		8
        /*0108*/ 	.dword	_ZN30_INTERNAL_cbd44df8_4_k_cu_main6thrust24THRUST_300001_SM_1000_NS12placeholders2_2E
	.align		8
        /*0110*/ 	.dword	_ZN30_INTERNAL_cbd44df8_4_k_cu_main6thrust24THRUST_300001_SM_1000_NS12placeholders2_3E
	.align		8
        /*0118*/ 	.dword	_ZN30_INTERNAL_cbd44df8_4_k_cu_main6thrust24THRUST_300001_SM_1000_NS12placeholders2_4E
	.align		8
        /*0120*/ 	.dword	_ZN30_INTERNAL_cbd44df8_4_k_cu_main6thrust24THRUST_300001_SM_1000_NS12placeholders2_5E
	.align		8
        /*0128*/ 	.dword	_ZN30_INTERNAL_cbd44df8_4_k_cu_main6thrust24THRUST_300001_SM_1000_NS12placeholders2_6E
	.align		8
        /*0130*/ 	.dword	_ZN30_INTERNAL_cbd44df8_4_k_cu_main6thrust24THRUST_300001_SM_1000_NS12placeholders2_7E
	.align		8
        /*0138*/ 	.dword	_ZN30_INTERNAL_cbd44df8_4_k_cu_main6thrust24THRUST_300001_SM_1000_NS12placeholders2_8E
	.align		8
        /*0140*/ 	.dword	_ZN30_INTERNAL_cbd44df8_4_k_cu_main6thrust24THRUST_300001_SM_1000_NS12placeholders2_9E
	.align		8
        /*0148*/ 	.dword	_ZN30_INTERNAL_cbd44df8_4_k_cu_main6thrust24THRUST_300001_SM_1000_NS12placeholders3_10E
	.align		8
        /*0150*/ 	.dword	_ZN30_INTERNAL_cbd44df8_4_k_cu_main6thrust24THRUST_300001_SM_1000_NS3seqE


//--------------------- .text._ZN3cub18CUB_300001_SM_10006detail9transform16transform_kernelINS2_10policy_hubILb1EN4cuda3std3__45tupleIJN6thrust24THRUST_300001_SM_1000_NS6detail15normal_iteratorINSA_10device_ptrIcEEEESF_EEEE10policy1000El15calculate_scoreIcENSC_INSD_IiEEEEJPcSN_EEEvT0_iT1_T2_DpNS2_10kernel_argIT3_EE --------------------------
	.section	.text._ZN3cub18CUB_300001_SM_10006detail9transform16transform_kernelINS2_10policy_hubILb1EN4cuda3std3__45tupleIJN6thrust24THRUST_300001_SM_1000_NS6detail15normal_iteratorINSA_10device_ptrIcEEEESF_EEEE10policy1000El15calculate_scoreIcENSC_INSD_IiEEEEJPcSN_EEEvT0_iT1_T2_DpNS2_10kernel_argIT3_EE,"ax",@progbits
	.align	128
        .global         _ZN3cub18CUB_300001_SM_10006detail9transform16transform_kernelINS2_10policy_hubILb1EN4cuda3std3__45tupleIJN6thrust24THRUST_300001_SM_1000_NS6detail15normal_iteratorINSA_10device_ptrIcEEEESF_EEEE10policy1000El15calculate_scoreIcENSC_INSD_IiEEEEJPcSN_EEEvT0_iT1_T2_DpNS2_10kernel_argIT3_EE
        .type           _ZN3cub18CUB_300001_SM_10006detail9transform16transform_kernelINS2_10policy_hubILb1EN4cuda3std3__45tupleIJN6thrust24THRUST_300001_SM_1000_NS6detail15normal_iteratorINSA_10device_ptrIcEEEESF_EEEE10policy1000El15calculate_scoreIcENSC_INSD_IiEEEEJPcSN_EEEvT0_iT1_T2_DpNS2_10kernel_argIT3_EE,@function
        .size           _ZN3cub18CUB_300001_SM_10006detail9transform16transform_kernelINS2_10policy_hubILb1EN4cuda3std3__45tupleIJN6thrust24THRUST_300001_SM_1000_NS6detail15normal_iteratorINSA_10device_ptrIcEEEESF_EEEE10policy1000El15calculate_scoreIcENSC_INSD_IiEEEEJPcSN_EEEvT0_iT1_T2_DpNS2_10kernel_argIT3_EE,(.L_x_37 - _ZN3cub18CUB_300001_SM_10006detail9transform16transform_kernelINS2_10policy_hubILb1EN4cuda3std3__45tupleIJN6thrust24THRUST_300001_SM_1000_NS6detail15normal_iteratorINSA_10device_ptrIcEEEESF_EEEE10policy1000El15calculate_scoreIcENSC_INSD_IiEEEEJPcSN_EEEvT0_iT1_T2_DpNS2_10kernel_argIT3_EE)
        .other          _ZN3cub18CUB_300001_SM_10006detail9transform16transform_kernelINS2_10policy_hubILb1EN4cuda3std3__45tupleIJN6thrust24THRUST_300001_SM_1000_NS6detail15normal_iteratorINSA_10device_ptrIcEEEESF_EEEE10policy1000El15calculate_scoreIcENSC_INSD_IiEEEEJPcSN_EEEvT0_iT1_T2_DpNS2_10kernel_argIT3_EE,@"STO_CUDA_ENTRY STV_DEFAULT"
_ZN3cub18CUB_300001_SM_10006detail9transform16transform_kernelINS2_10policy_hubILb1EN4cuda3std3__45tupleIJN6thrust24THRUST_300001_SM_1000_NS6detail15normal_iteratorINSA_10device_ptrIcEEEESF_EEEE10policy1000El15calculate_scoreIcENSC_INSD_IiEEEEJPcSN_EEEvT0_iT1_T2_DpNS2_10kernel_argIT3_EE:
.text._ZN3cub18CUB_300001_SM_10006detail9transform16transform_kernelINS2_10policy_hubILb1EN4cuda3std3__45tupleIJN6thrust24THRUST_300001_SM_1000_NS6detail15normal_iteratorINSA_10device_ptrIcEEEESF_EEEE10policy1000El15calculate_scoreIcENSC_INSD_IiEEEEJPcSN_EEEvT0_iT1_T2_DpNS2_10kernel_argIT3_EE:
[----:B------:R-:W-:Y:S01]  /*0000*/  LDC R1, c[0x0][0x37c] ;  /* 0x0000df00ff017b82 */ /* 0x000fe20000000800 */
[----:B------:R-:W0:Y:S07]  /*0010*/  LDCU UR17, c[0x0][0x388] ;  /* 0x00007100ff1177ac */ /* 0x000e2e0008000800 */
[----:B------:R-:W1:Y:S01]  /*0020*/  S2UR UR4, SR_CTAID.X ;  /* 0x00000000000479c3 */ /* 0x000e620000002500 */
[----:B------:R-:W2:Y:S01]  /*0030*/  S2R R0, SR_TID.X ;  /* 0x0000000000007919 */ /* 0x000ea20000002100 */
[----:B------:R-:W-:Y:S01]  /*0040*/  BSSY.RECONVERGENT B0, `(.L_x_0) ;  /* 0x000002a000007945 */ /* 0x000fe20003800200 */
[----:B------:R-:W3:Y:S01]  /*0050*/  LDCU.64 UR10, c[0x0][0x380] ;  /* 0x00007000ff0a77ac */ /* 0x000ee20008000a00 */
[----:B0-----:R-:W-:-:S04]  /*0060*/  USHF.L.U32 UR16, UR17, 0x7, URZ ;  /* 0x0000000711107899 */ /* 0x001fc800080006ff */
[----:B------:R-:W-:Y:S02]  /*0070*/  USHF.R.S32.HI UR5, URZ, 0x1f, UR16 ;  /* 0x0000001fff057899 */ /* 0x000fe40008011410 */
[----:B-1----:R-:W-:Y:S02]  /*0080*/  UIMAD.WIDE.U32 UR6, UR16, UR4, URZ ;  /* 0x00000004100672a5 */ /* 0x002fe4000f8e00ff */
[----:B------:R-:W-:Y:S02]  /*0090*/  UIMAD UR9, UR5, UR4, URZ ;  /* 0x00000004050972a4 */ /* 0x000fe4000f8e02ff */
[----:B---3--:R-:W-:Y:S02]  /*00a0*/  UIADD3 UR8, UP1, UPT, -UR6, UR10, URZ ;  /* 0x0000000a06087290 */ /* 0x008fe4000ff3e1ff */
[----:B------:R-:W-:Y:S02]  /*00b0*/  UIADD3 UR9, UPT, UPT, UR7, UR9, URZ ;  /* 0x0000000907097290 */ /* 0x000fe4000fffe0ff */
[----:B------:R-:W-:Y:S01]  /*00c0*/  UISETP.LT.U32.AND UP0, UPT, UR8, UR16, UPT ;  /* 0x000000100800728c */ /* 0x000fe2000bf01070 */
[----:B--2---:R-:W-:Y:S01]  /*00d0*/  IMAD.SHL.U32 R4, R0, 0x80, RZ ;  /* 0x0000008000047824 */ /* 0x004fe200078e00ff */
[----:B------:R-:W-:-:S04]  /*00e0*/  UIADD3.X UR4, UPT, UPT, ~UR9, UR11, URZ, UP1, !UPT ;  /* 0x0000000b09047290 */ /* 0x000fc80008ffe5ff */
[----:B------:R-:W-:-:S04]  /*00f0*/  UISETP.LT.AND.EX UP0, UPT, UR4, UR5, UPT, UP0 ;  /* 0x000000050400728c */ /* 0x000fc8000bf01300 */
[----:B------:R-:W-:-:S06]  /*0100*/  USEL UR8, UR8, UR16, UP0 ;  /* 0x0000001008087287 */ /* 0x000fcc0008000000 */
[----:B------:R-:W-:-:S13]  /*0110*/  ISETP.GE.AND P0, PT, R4, UR8, PT ;  /* 0x0000000804007c0c */ /* 0x000fda000bf06270 */
[----:B------:R-:W-:Y:S05]  /*0120*/  @P0 BRA `(.L_x_1) ;  /* 0x00000000006c0947 */ /* 0x000fea0003800000 */
[----:B------:R-:W0:Y:S01]  /*0130*/  LDCU.64 UR4, c[0x0][0x398] ;  /* 0x00007300ff0477ac */ /* 0x000e220008000a00 */
[----:B------:R-:W-:Y:S01]  /*0140*/  BSSY.RECONVERGENT B1, `(.L_x_2) ;  /* 0x000000d000017945 */ /* 0x000fe20003800200 */
[----:B------:R-:W-:Y:S01]  /*0150*/  IMAD.MOV.U32 R5, RZ, RZ, R4 ;  /* 0x000000ffff057224 */ /* 0x000fe200078e0004 */
[----:B0-----:R-:W-:-:S04]  /*0160*/  UIADD3 UR4, UP0, UPT, UR6, UR4, URZ ;  /* 0x0000000406047290 */ /* 0x001fc8000ff1e0ff */
[----:B------:R-:W-:Y:S02]  /*0170*/  UIADD3.X UR5, UPT, UPT, UR9, UR5, URZ, UP0, !UPT ;  /* 0x0000000509057290 */ /* 0x000fe400087fe4ff */
[----:B------:R-:W-:-:S04]  /*0180*/  IMAD.U32 R2, RZ, RZ, UR4 ;  /* 0x00000004ff027e24 */ /* 0x000fc8000f8e00ff */
[----:B------:R-:W-:Y:S02]  /*0190*/  IMAD.U32 R3, RZ, RZ, UR5 ;  /* 0x00000005ff037e24 */ /* 0x000fe4000f8e00ff */
[----:B------:R-:W-:-:S07]  /*01a0*/  IMAD.WIDE.U32 R2, R0, 0x80, R2 ;  /* 0x0000008000027825 */ /* 0x000fce00078e0002 */
.L_x_3:
[----:B------:R-:W-:Y:S01]  /*01b0*/  VIADD R5, R5, 0x4000 ;  /* 0x0000400005057836 */ /* 0x000fe20000000000 */
[----:B------:R0:W-:Y:S04]  /*01c0*/  CCTL.E.PF2 [R2] ;  /* 0x000000000200798f */ /* 0x0001e80000800100 */
[----:B------:R-:W-:Y:S02]  /*01d0*/  ISETP.GE.AND P0, PT, R5, UR8, PT ;  /* 0x0000000805007c0c */ /* 0x000fe4000bf06270 */
[----:B0-----:R-:W-:-:S05]  /*01e0*/  IADD3 R2, P1, PT, R2, 0x4000, RZ ;  /* 0x0000400002027810 */ /* 0x001fca0007f3e0ff */
[----:B------:R-:W-:-:S06]  /*01f0*/  IMAD.X R3, RZ, RZ, R3, P1 ;  /* 0x000000ffff037224 */ /* 0x000fcc00008e0603 */
[----:B------:R-:W-:Y:S05]  /*0200*/  @!P0 BRA `(.L_x_3) ;  /* 0xfffffffc00e88947 */ /* 0x000fea000383ffff */
[----:B------:R-:W-:Y:S05]  /*0210*/  BSYNC.RECONVERGENT B1 ;  /* 0x0000000000017941 */ /* 0x000fea0003800200 */
.L_x_2:
[----:B------:R-:W0:Y:S02]  /*0220*/  LDCU.64 UR4, c[0x0][0x3a8] ;  /* 0x00007500ff0477ac */ /* 0x000e240008000a00 */
[----:B0-----:R-:W-:-:S04]  /*0230*/  UIADD3 UR4, UP0, UPT, UR6, UR4, URZ ;  /* 0x0000000406047290 */ /* 0x001fc8000ff1e0ff */
[----:B------:R-:W-:Y:S02]  /*0240*/  UIADD3.X UR5, UPT, UPT, UR9, UR5, URZ, UP0, !UPT ;  /* 0x0000000509057290 */ /* 0x000fe400087fe4ff */
[----:B------:R-:W-:-:S04]  /*0250*/  IMAD.U32 R2, RZ, RZ, UR4 ;  /* 0x00000004ff027e24 */ /* 0x000fc8000f8e00ff */
[----:B------:R-:W-:Y:S02]  /*0260*/  IMAD.U32 R3, RZ, RZ, UR5 ;  /* 0x00000005ff037e24 */ /* 0x000fe4000f8e00ff */
[----:B------:R-:W-:-:S07]  /*0270*/  IMAD.WIDE.U32 R2, R0, 0x80, R2 ;  /* 0x0000008000027825 */ /* 0x000fce00078e0002 */
.L_x_4:
[----:B------:R-:W-:Y:S01]  /*0280*/  VIADD R4, R4, 0x4000 ;  /* 0x0000400004047836 */ /* 0x000fe20000000000 */
[----:B------:R0:W-:Y:S04]  /*0290*/  CCTL.E.PF2 [R2] ;  /* 0x000000000200798f */ /* 0x0001e80000800100 */
[----:B------:R-:W-:Y:S02]  /*02a0*/  ISETP.GE.AND P0, PT, R4, UR8, PT ;  /* 0x0000000804007c0c */ /* 0x000fe4000bf06270 */
[----:B0-----:R-:W-:-:S05]  /*02b0*/  IADD3 R2, P1, PT, R2, 0x4000, RZ ;  /* 0x0000400002027810 */ /* 0x001fca0007f3e0ff */
[----:B------:R-:W-:-:S06]  /*02c0*/  IMAD.X R3, RZ, RZ, R3, P1 ;  /* 0x000000ffff037224 */ /* 0x000fcc00008e0603 */
[----:B------:R-:W-:Y:S05]  /*02d0*/  @!P0 BRA `(.L_x_4) ;  /* 0xfffffffc00e88947 */ /* 0x000fea000383ffff */
.L_x_1:
[----:B------:R-:W-:Y:S05]  /*02e0*/  BSYNC.RECONVERGENT B0 ;  /* 0x0000000000007941 */ /* 0x000fea0003800200 */
.L_x_0:
[----:B------:R-:W0:Y:S01]  /*02f0*/  LDCU.128 UR12, c[0x0][0x390] ;  /* 0x00007200ff0c77ac */ /* 0x000e220008000c00 */
[----:B------:R-:W1:Y:S01]  /*0300*/  LDCU.64 UR10, c[0x0][0x3a8] ;  /* 0x00007500ff0a77ac */ /* 0x000e620008000a00 */
[----:B------:R-:W-:Y:S01]  /*0310*/  USHF.L.U64.HI UR5, UR6, 0x2, UR9 ;  /* 0x0000000206057899 */ /* 0x000fe20008010209 */
[----:B------:R-:W2:Y:S01]  /*0320*/  LDCU.64 UR18, c[0x0][0x358] ;  /* 0x00006b00ff1277ac */ /* 0x000ea20008000a00 */
[----:B0-----:R-:W-:Y:S02]  /*0330*/  ULEA UR4, UP0, UR6, UR12, 0x2 ;  /* 0x0000000c06047291 */ /* 0x001fe4000f8010ff */
[----:B------:R-:W-:Y:S02]  /*0340*/  UIADD3 UR14, UP1, UPT, UR6, UR14, URZ ;  /* 0x0000000e060e7290 */ /* 0x000fe4000ff3e0ff */
[----:B------:R-:W-:Y:S02]  /*0350*/  UIADD3.X UR5, UPT, UPT, UR5, UR13, URZ, UP0, !UPT ;  /* 0x0000000d05057290 */ /* 0x000fe400087fe4ff */
[----:B------:R-:W-:-:S02]  /*0360*/  UISETP.NE.AND UP0, UPT, UR16, UR8, UPT ;  /* 0x000000081000728c */ /* 0x000fc4000bf05270 */
[----:B-1----:R-:W-:Y:S02]  /*0370*/  UIADD3 UR10, UP2, UPT, UR6, UR10, URZ ;  /* 0x0000000a060a7290 */ /* 0x002fe4000ff5e0ff */
[----:B------:R-:W-:Y:S02]  /*0380*/  UIADD3.X UR15, UPT, UPT, UR9, UR15, URZ, UP1, !UPT ;  /* 0x0000000f090f7290 */ /* 0x000fe40008ffe4ff */
[----:B------:R-:W-:-:S03]  /*0390*/  UIADD3.X UR11, UPT, UPT, UR9, UR11, URZ, UP2, !UPT ;  /* 0x0000000b090b7290 */ /* 0x000fc600097fe4ff */
[----:B--2---:R-:W-:Y:S09]  /*03a0*/  BRA.U !UP0, `(.L_x_5) ;  /* 0x0000001108947547 */ /* 0x004ff2000b800000 */
[----:B------:R-:W-:-:S06]  /*03b0*/  UISETP.GE.AND UP0, UPT, UR17, 0x1, UPT ;  /* 0x000000011100788c */ /* 0x000fcc000bf06270 */
[----:B------:R-:W-:-:S13]  /*03c0*/  PLOP3.LUT P0, PT, PT, PT, UP0, 0x80, 0x8 ;  /* 0x000000000008781c */ /* 0x000fda0003f0f008 */
[----:B------:R-:W-:Y:S05]  /*03d0*/  @!P0 EXIT ;  /* 0x000000000000894d */ /* 0x000fea0003800000 */
[----:B------:R-:W-:Y:S01]  /*03e0*/  UISETP.GE.U32.AND UP0, UPT, UR17, 0x8, UPT ;  /* 0x000000081100788c */ /* 0x000fe2000bf06070 */
[----:B------:R-:W-:Y:S01]  /*03f0*/  IMAD.MOV.U32 R3, RZ, RZ, RZ ;  /* 0x000000ffff037224 */ /* 0x000fe200078e00ff */
[----:B------:R-:W-:-:S07]  /*0400*/  ULOP3.LUT UR6, UR17, 0x7, URZ, 0xc0, !UPT ;  /* 0x0000000711067892 */ /* 0x000fce000f8ec0ff */
[----:B------:R-:W-:Y:S05]  /*0410*/  BRA.U !UP0, `(.L_x_6) ;  /* 0x0000000908907547 */ /* 0x000fea000b800000 */
[----:B------:R-:W-:-:S13]  /*0420*/  ISETP.GE.AND P1, PT, R0, UR8, PT ;  /* 0x0000000800007c0c */ /* 0x000fda000bf26270 */
[C---:B------:R-:W-:Y:S02]  /*0430*/  @!P1 IADD3 R10, P2, PT, R0.reuse, UR10, RZ ;  /* 0x0000000a000a9c10 */ /* 0x040fe4000ff5e0ff */
[----:B------:R-:W-:-:S03]  /*0440*/  @!P1 IADD3 R8, P0, PT, R0, UR14, RZ ;  /* 0x0000000e00089c10 */ /* 0x000fc6000ff1e0ff */
[----:B------:R-:W-:Y:S02]  /*0450*/  @!P1 IMAD.X R11, RZ, RZ, UR11, P2 ;  /* 0x0000000bff0b9e24 */ /* 0x000fe400090e06ff */
[----:B------:R-:W-:-:S04]  /*0460*/  @!P1 IMAD.X R9, RZ, RZ, UR15, P0 ;  /* 0x0000000fff099e24 */ /* 0x000fc800080e06ff */
[----:B------:R-:W2:Y:S04]  /*0470*/  @!P1 LDG.E.U8 R11, desc[UR18][R10.64] ;  /* 0x000000120a0b9981 */ /* 0x000ea8000c1e1100 */
[----:B------:R-:W2:Y:S01]  /*0480*/  @!P1 LDG.E.U8 R8, desc[UR18][R8.64] ;  /* 0x0000001208089981 */ /* 0x000ea2000c1e1100 */
[----:B------:R-:W-:Y:S02]  /*0490*/  VIADD R12, R0, 0x80 ;  /* 0x00000080000c7836 */ /* 0x000fe40000000000 */
[----:B------:R-:W-:-:S03]  /*04a0*/  @!P1 IMAD.MOV.U32 R13, RZ, RZ, 0x2 ;  /* 0x00000002ff0d9424 */ /* 0x000fc600078e00ff */
[C---:B------:R-:W-:Y:S01]  /*04b0*/  ISETP.GE.AND P0, PT, R12.reuse, UR8, PT ;  /* 0x000000080c007c0c */ /* 0x040fe2000bf06270 */
[----:B------:R-:W-:Y:S01]  /*04c0*/  IMAD.MOV.U32 R3, RZ, RZ, 0x4 ;  /* 0x00000004ff037424 */ /* 0x000fe200078e00ff */
[----:B------:R-:W-:Y:S02]  /*04d0*/  SHF.R.S32.HI R5, RZ, 0x1f, R12 ;  /* 0x0000001fff057819 */ /* 0x000fe4000001140c */
[C---:B------:R-:W-:Y:S02]  /*04e0*/  IADD3 R6, P3, PT, R12.reuse, UR14, RZ ;  /* 0x0000000e0c067c10 */ /* 0x040fe4000ff7e0ff */
[----:B------:R-:W-:Y:S01]  /*04f0*/  IADD3 R4, P4, PT, R12, UR10, RZ ;  /* 0x0000000a0c047c10 */ /* 0x000fe2000ff9e0ff */
[----:B------:R-:W-:Y:S01]  /*0500*/  @!P1 IMAD.WIDE.U32 R2, R0, R3, UR4 ;  /* 0x0000000400029e25 */ /* 0x000fe2000f8e0003 */
[C---:B------:R-:W-:Y:S02]  /*0510*/  IADD3.X R7, PT, PT, R5.reuse, UR15, RZ, P3, !PT ;  /* 0x0000000f05077c10 */ /* 0x040fe40009ffe4ff */
[----:B------:R-:W-:-:S02]  /*0520*/  IADD3.X R5, PT, PT, R5, UR11, RZ, P4, !PT ;  /* 0x0000000b05057c10 */ /* 0x000fc4000a7fe4ff */
[----:B--2---:R-:W-:-:S04]  /*0530*/  @!P1 ISETP.NE.AND P2, PT, R8, R11, PT ;  /* 0x0000000b0800920c */ /* 0x004fc80003f45270 */
[----:B------:R-:W-:-:S05]  /*0540*/  @!P1 SEL R13, R13, 0xffffffff, !P2 ;  /* 0xffffffff0d0d9807 */ /* 0x000fca0005000000 */
[----:B------:R0:W-:Y:S04]  /*0550*/  @!P1 STG.E desc[UR18][R2.64], R13 ;  /* 0x0000000d02009986 */ /* 0x0001e8000c101912 */
[----:B------:R-:W2:Y:S04]  /*0560*/  @!P0 LDG.E.U8 R8, desc[UR18][R6.64] ;  /* 0x0000001206088981 */ /* 0x000ea8000c1e1100 */
[----:B------:R-:W2:Y:S01]  /*0570*/  @!P0 LDG.E.U8 R9, desc[UR18][R4.64] ;  /* 0x0000001204098981 */ /* 0x000ea2000c1e1100 */
[----:B------:R-:W-:Y:S02]  /*0580*/  VIADD R10, R0, 0x100 ;  /* 0x00000100000a7836 */ /* 0x000fe40000000000 */
[----:B------:R-:W-:-:S03]  /*0590*/  @!P0 IMAD.MOV.U32 R11, RZ, RZ, 0x2 ;  /* 0x00000002ff0b8424 */ /* 0x000fc600078e00ff */
[----:B------:R-:W-:Y:S01]  /*05a0*/  ISETP.GE.AND P2, PT, R10, UR8, PT ;  /* 0x000000080a007c0c */ /* 0x000fe2000bf46270 */
[----:B------:R-:W-:Y:S01]  /*05b0*/  IMAD.MOV.U32 R15, RZ, RZ, 0x4 ;  /* 0x00000004ff0f7424 */ /* 0x000fe200078e00ff */
[----:B--2---:R-:W-:-:S03]  /*05c0*/  @!P0 ISETP.NE.AND P1, PT, R8, R9, PT ;  /* 0x000000090800820c */ /* 0x004fc60003f25270 */
[----:B------:R-:W-:Y:S01]  /*05d0*/  IMAD.WIDE R8, R12, R15, UR4 ;  /* 0x000000040c087e25 */ /* 0x000fe2000f8e020f */
[----:B------:R-:W-:-:S05]  /*05e0*/  @!P0 SEL R11, R11, 0xffffffff, !P1 ;  /* 0xffffffff0b0b8807 */ /* 0x000fca0004800000 */
[----:B------:R1:W-:Y:S04]  /*05f0*/  @!P0 STG.E desc[UR18][R8.64], R11 ;  /* 0x0000000b08008986 */ /* 0x0003e8000c101912 */
[----:B0-----:R-:W2:Y:S04]  /*0600*/  @!P2 LDG.E.U8 R2, desc[UR18][R6.64+0x80] ;  /* 0x000080120602a981 */ /* 0x001ea8000c1e1100 */
[----:B------:R-:W2:Y:S01]  /*0610*/  @!P2 LDG.E.U8 R3, desc[UR18][R4.64+0x80] ;  /* 0x000080120403a981 */ /* 0x000ea2000c1e1100 */
[----:B------:R-:W-:-:S05]  /*0620*/  VIADD R10, R0, 0x180 ;  /* 0x00000180000a7836 */ /* 0x000fca0000000000 */
[----:B------:R-:W-:Y:S01]  /*0630*/  ISETP.GE.AND P1, PT, R10, UR8, PT ;  /* 0x000000080a007c0c */ /* 0x000fe2000bf26270 */
[----:B------:R-:W-:Y:S01]  /*0640*/  @!P2 IMAD.MOV.U32 R10, RZ, RZ, 0x2 ;  /* 0x00000002ff0aa424 */ /* 0x000fe200078e00ff */
[----:B--2---:R-:W-:-:S04]  /*0650*/  @!P2 ISETP.NE.AND P0, PT, R2, R3, PT ;  /* 0x000000030200a20c */ /* 0x004fc80003f05270 */
[----:B------:R-:W-:-:S05]  /*0660*/  @!P2 SEL R3, R10, 0xffffffff, !P0 ;  /* 0xffffffff0a03a807 */ /* 0x000fca0004000000 */
[----:B------:R0:W-:Y:S04]  /*0670*/  @!P2 STG.E desc[UR18][R8.64+0x200], R3 ;  /* 0x000200030800a986 */ /* 0x0001e8000c101912 */
[----:B------:R-:W2:Y:S04]  /*0680*/  @!P1 LDG.E.U8 R2, desc[UR18][R6.64+0x100] ;  /* 0x0001001206029981 */ /* 0x000ea8000c1e1100 */
[----:B------:R-:W2:Y:S01]  /*0690*/  @!P1 LDG.E.U8 R13, desc[UR18][R4.64+0x100] ;  /* 0x00010012040d9981 */ /* 0x000ea2000c1e1100 */
[----:B------:R-:W-:Y:S02]  /*06a0*/  VIADD R10, R0, 0x200 ;  /* 0x00000200000a7836 */ /* 0x000fe40000000000 */
[----:B-1----:R-:W-:-:S03]  /*06b0*/  @!P1 IMAD.MOV.U32 R11, RZ, RZ, 0x2 ;  /* 0x00000002ff0b9424 */ /* 0x002fc600078e00ff */
[----:B------:R-:W-:Y:S02]  /*06c0*/  ISETP.GE.AND P2, PT, R10, UR8, PT ;  /* 0x000000080a007c0c */ /* 0x000fe4000bf46270 */
[----:B--2---:R-:W-:-:S04]  /*06d0*/  @!P1 ISETP.NE.AND P0, PT, R2, R13, PT ;  /* 0x0000000d0200920c */ /* 0x004fc80003f05270 */
[----:B------:R-:W-:-:S05]  /*06e0*/  @!P1 SEL R11, R11, 0xffffffff, !P0 ;  /* 0xffffffff0b0b9807 */ /* 0x000fca0004000000 */
[----:B------:R1:W-:Y:S04]  /*06f0*/  @!P1 STG.E desc[UR18][R8.64+0x400], R11 ;  /* 0x0004000b08009986 */ /* 0x0003e8000c101912 */
[----:B------:R-:W2:Y:S04]  /*0700*/  @!P2 LDG.E.U8 R2, desc[UR18][R6.64+0x180] ;  /* 0x000180120602a981 */ /* 0x000ea8000c1e1100 */
[----:B------:R-:W2:Y:S01]  /*0710*/  @!P2 LDG.E.U8 R13, desc[UR18][R4.64+0x180] ;  /* 0x00018012040da981 */ /* 0x000ea2000c1e1100 */
[----:B0-----:R-:W-:-:S05]  /*0720*/  VIADD R3, R0, 0x280 ;  /* 0x0000028000037836 */ /* 0x001fca0000000000 */
        /* <DEDUP_REMOVED lines=23> */
[----:B-1----:R-:W-:Y:S01]  /*08a0*/  @!P1 IMAD.MOV.U32 R11, RZ, RZ, 0x2 ;  /* 0x00000002ff0b9424 */ /* 0x002fe200078e00ff */
[----:B------:R-:W-:Y:S01]  /*08b0*/  ULOP3.LUT UR7, UR17, 0x7ffffff8, URZ, 0xc0, !UPT ;  /* 0x7ffffff811077892 */ /* 0x000fe2000f8ec0ff */
[----:B--2---:R-:W-:-:S04]  /*08c0*/  @!P1 ISETP.NE.AND P0, PT, R2, R3, PT ;  /* 0x000000030200920c */ /* 0x004fc80003f05270 */
[----:B------:R-:W-:Y:S01]  /*08d0*/  @!P1 SEL R11, R11, 0xffffffff, !P0 ;  /* 0xffffffff0b0b9807 */ /* 0x000fe20004000000 */
[----:B------:R-:W-:-:S04]  /*08e0*/  IMAD.U32 R3, RZ, RZ, UR7 ;  /* 0x00000007ff037e24 */ /* 0x000fc8000f8e00ff */
[----:B------:R0:W-:Y:S01]  /*08f0*/  @!P1 STG.E desc[UR18][R8.64+0xc00], R11 ;  /* 0x000c000b08009986 */ /* 0x0001e2000c101912 */
[----:B------:R-:W-:-:S13]  /*0900*/  ISETP.NE.AND P0, PT, R3, 0x8, PT ;  /* 0x000000080300780c */ /* 0x000fda0003f05270 */
[----:B0-----:R-:W-:Y:S05]  /*0910*/  @!P0 BRA `(.L_x_6) ;  /* 0x0000000400508947 */ /* 0x001fea0003800000 */
[----:B------:R-:W-:-:S07]  /*0920*/  IMAD.MOV.U32 R2, RZ, RZ, 0x8 ;  /* 0x00000008ff027424 */ /* 0x000fce00078e00ff */
.L_x_9:
[----:B------:R-:W-:-:S05]  /*0930*/  IMAD R10, R2, 0x80, R0 ;  /* 0x00000080020a7824 */ /* 0x000fca00078e0200 */
[----:B------:R-:W-:-:S13]  /*0940*/  ISETP.GE.AND P1, PT, R10, UR8, PT ;  /* 0x000000080a007c0c */ /* 0x000fda000bf26270 */
[C---:B------:R-:W-:Y:S02]  /*0950*/  @!P1 IADD3 R14, P2, PT, R10.reuse, UR10, RZ ;  /* 0x0000000a0a0e9c10 */ /* 0x040fe4000ff5e0ff */
[----:B0-----:R-:W-:-:S03]  /*0960*/  @!P1 IADD3 R4, P0, PT, R10, UR14, RZ ;  /* 0x0000000e0a049c10 */ /* 0x001fc6000ff1e0ff */
        /* <DEDUP_REMOVED lines=29> */
[----:B------:R-:W-:Y:S02]  /*0b40*/  VIADD R11, R10, 0x180 ;  /* 0x000001800a0b7836 */ /* 0x000fe40000000000 */
[----:B------:R-:W-:-:S03]  /*0b50*/  @!P2 IMAD.MOV.U32 R15, RZ, RZ, 0x2 ;  /* 0x00000002ff0fa424 */ /* 0x000fc600078e00ff */
[----:B------:R-:W-:Y:S02]  /*0b60*/  ISETP.GE.AND P1, PT, R11, UR8, PT ;  /* 0x000000080b007c0c */ /* 0x000fe4000bf26270 */
        /* <DEDUP_REMOVED lines=13> */
[----:B------:R-:W-:Y:S02]  /*0c40*/  VIADD R11, R10, 0x280 ;  /* 0x000002800a0b7836 */ /* 0x000fe40000000000 */
[----:B0-----:R-:W-:-:S03]  /*0c50*/  @!P2 IMAD.MOV.U32 R15, RZ, RZ, 0x2 ;  /* 0x00000002ff0fa424 */ /* 0x001fc600078e00ff */
[----:B------:R-:W-:Y:S02]  /*0c60*/  ISETP.GE.AND P1, PT, R11, UR8, PT ;  /* 0x000000080b007c0c */ /* 0x000fe4000bf26270 */
[----:B--2---:R-:W-:-:S04]  /*0c70*/  @!P2 ISETP.NE.AND P0, PT, R12, R13, PT ;  /* 0x0000000d0c00a20c */ /* 0x004fc80003f05270 */
[----:B------:R-:W-:-:S05]  /*0c80*/  @!P2 SEL R15, R15, 0xffffffff, !P0 ;  /* 0xffffffff0f0fa807 */ /* 0x000fca0004000000 */
[----:B------:R1:W-:Y:S04]  /*0c90*/  @!P2 STG.E desc[UR18][R4.64+0x600], R15 ;  /* 0x0006000f0400a986 */ /* 0x0003e8000c101912 */
[----:B------:R-:W2:Y:S04]  /*0ca0*/  @!P1 LDG.E.U8 R12, desc[UR18][R8.64+0x200] ;  /* 0x00020012080c9981 */ /* 0x000ea8000c1e1100 */
        /* <DEDUP_REMOVED lines=9> */
[----:B------:R-:W-:Y:S02]  /*0d40*/  @!P2 IMAD.MOV.U32 R14, RZ, RZ, 0x2 ;  /* 0x00000002ff0ea424 */ /* 0x000fe400078e00ff */
[----:B------:R-:W-:-:S02]  /*0d50*/  VIADD R10, R10, 0x380 ;  /* 0x000003800a0a7836 */ /* 0x000fc40000000000 */
[----:B------:R-:W-:Y:S01]  /*0d60*/  VIADD R2, R2, 0x8 ;  /* 0x0000000802027836 */ /* 0x000fe20000000000 */
[----:B------:R-:W-:Y:S04]  /*0d70*/  BSSY.RECONVERGENT B0, `(.L_x_7) ;  /* 0x000000d000007945 */ /* 0x000fe80003800200 */
[----:B------:R-:W-:Y:S02]  /*0d80*/  ISETP.NE.AND P1, PT, R2, R3, PT ;  /* 0x000000030200720c */ /* 0x000fe40003f25270 */
[----:B--2---:R-:W-:-:S04]  /*0d90*/  @!P2 ISETP.NE.AND P0, PT, R11, R12, PT ;  /* 0x0000000c0b00a20c */ /* 0x004fc80003f05270 */
[----:B------:R-:W-:-:S05]  /*0da0*/  @!P2 SEL R11, R14, 0xffffffff, !P0 ;  /* 0xffffffff0e0ba807 */ /* 0x000fca0004000000 */
[----:B------:R1:W-:Y:S01]  /*0db0*/  @!P2 STG.E desc[UR18][R4.64+0xa00], R11 ;  /* 0x000a000b0400a986 */ /* 0x0003e2000c101912 */
[----:B------:R-:W-:-:S13]  /*0dc0*/  ISETP.GE.AND P0, PT, R10, UR8, PT ;  /* 0x000000080a007c0c */ /* 0x000fda000bf06270 */
[----:B-1----:R-:W-:Y:S05]  /*0dd0*/  @P0 BRA `(.L_x_8) ;  /* 0x0000000000180947 */ /* 0x002fea0003800000 */
[----:B------:R-:W2:Y:S04]  /*0de0*/  LDG.E.U8 R8, desc[UR18][R8.64+0x300] ;  /* 0x0003001208087981 */ /* 0x000ea8000c1e1100 */
[----:B------:R-:W2:Y:S01]  /*0df0*/  LDG.E.U8 R7, desc[UR18][R6.64+0x300] ;  /* 0x0003001206077981 */ /* 0x000ea2000c1e1100 */
[----:B------:R-:W-:Y:S01]  /*0e00*/  IMAD.MOV.U32 R11, RZ, RZ, 0x2 ;  /* 0x00000002ff0b7424 */ /* 0x000fe200078e00ff */
[----:B--2---:R-:W-:-:S04]  /*0e10*/  ISETP.NE.AND P0, PT, R8, R7, PT ;  /* 0x000000070800720c */ /* 0x004fc80003f05270 */
[----:B------:R-:W-:-:S05]  /*0e20*/  SEL R11, R11, 0xffffffff, !P0 ;  /* 0xffffffff0b0b7807 */ /* 0x000fca0004000000 */
[----:B------:R0:W-:Y:S04]  /*0e30*/  STG.E desc[UR18][R4.64+0xc00], R11 ;  /* 0x000c000b04007986 */ /* 0x0001e8000c101912 */
.L_x_8:
[----:B------:R-:W-:Y:S05]  /*0e40*/  BSYNC.RECONVERGENT B0 ;  /* 0x0000000000007941 */ /* 0x000fea0003800200 */
.L_x_7:
[----:B------:R-:W-:Y:S05]  /*0e50*/  @P1 BRA `(.L_x_9) ;  /* 0xfffffff800b41947 */ /* 0x000fea000383ffff */
.L_x_6:
[----:B------:R-:W-:-:S13]  /*0e60*/  ISETP.NE.AND P0, PT, RZ, UR6, PT ;  /* 0x00000006ff007c0c */ /* 0x000fda000bf05270 */
[----:B------:R-:W-:Y:S05]  /*0e70*/  @!P0 EXIT ;  /* 0x000000000000894d */ /* 0x000fea0003800000 */
[----:B------:R-:W1:Y:S01]  /*0e80*/  LDC R2, c[0x0][0x388] ;  /* 0x0000e200ff027b82 */ /* 0x000e620000000800 */
[----:B------:R-:W-:Y:S01]  /*0e90*/  UISETP.GE.U32.AND UP0, UPT, UR6, 0x4, UPT ;  /* 0x000000040600788c */ /* 0x000fe2000bf06070 */
[----:B-1----:R-:W-:-:S04]  /*0ea0*/  LOP3.LUT R16, R2, 0x3, RZ, 0xc0, !PT ;  /* 0x0000000302107812 */ /* 0x002fc800078ec0ff */
[----:B------:R-:W-:-:S04]  /*0eb0*/  ISETP.NE.AND P0, PT, R16, RZ, PT ;  /* 0x000000ff1000720c */ /* 0x000fc80003f05270 */
[----:B------:R-:W-:Y:S09]  /*0ec0*/  BRA.U !UP0, `(.L_x_10) ;  /* 0x0000000108f47547 */ /* 0x000ff2000b800000 */
[----:B0-----:R-:W-:-:S05]  /*0ed0*/  IMAD R4, R3, 0x80, R0 ;  /* 0x0000008003047824 */ /* 0x001fca00078e0200 */
[----:B------:R-:W-:-:S13]  /*0ee0*/  ISETP.GE.AND P2, PT, R4, UR8, PT ;  /* 0x0000000804007c0c */ /* 0x000fda000bf46270 */
[----:B------:R-:W-:Y:S02]  /*0ef0*/  @!P2 SHF.R.S32.HI R5, RZ, 0x1f, R4 ;  /* 0x0000001fff05a819 */ /* 0x000fe40000011404 */
[C---:B------:R-:W-:Y:S02]  /*0f00*/  @!P2 IADD3 R10, P3, PT, R4.reuse, UR10, RZ ;  /* 0x0000000a040aac10 */ /* 0x040fe4000ff7e0ff */
[----:B------:R-:W-:Y:S02]  /*0f10*/  @!P2 IADD3 R6, P1, PT, R4, UR14, RZ ;  /* 0x0000000e0406ac10 */ /* 0x000fe4000ff3e0ff */
[C---:B------:R-:W-:Y:S02]  /*0f20*/  @!P2 IADD3.X R11, PT, PT, R5.reuse, UR11, RZ, P3, !PT ;  /* 0x0000000b050bac10 */ /* 0x040fe40009ffe4ff */
[----:B------:R-:W-:-:S04]  /*0f30*/  @!P2 IADD3.X R7, PT, PT, R5, UR15, RZ, P1, !PT ;  /* 0x0000000f0507ac10 */ /* 0x000fc80008ffe4ff */
[----:B------:R-:W2:Y:S04]  /*0f40*/  @!P2 LDG.E.U8 R11, desc[UR18][R10.64] ;  /* 0x000000120a0ba981 */ /* 0x000ea8000c1e1100 */
[----:B------:R-:W2:Y:S01]  /*0f50*/  @!P2 LDG.E.U8 R6, desc[UR18][R6.64] ;  /* 0x000000120606a981 */ /* 0x000ea2000c1e1100 */
[----:B------:R-:W-:-:S05]  /*0f60*/  VIADD R17, R4, 0x80 ;  /* 0x0000008004117836 */ /* 0x000fca0000000000 */
[----:B------:R-:W-:Y:S01]  /*0f70*/  ISETP.GE.AND P1, PT, R17, UR8, PT ;  /* 0x0000000811007c0c */ /* 0x000fe2000bf26270 */
[----:B------:R-:W-:Y:S02]  /*0f80*/  @!P2 IMAD.MOV.U32 R18, RZ, RZ, 0x2 ;  /* 0x00000002ff12a424 */ /* 0x000fe400078e00ff */
[----:B------:R-:W-:-:S04]  /*0f90*/  IMAD.MOV.U32 R9, RZ, RZ, 0x4 ;  /* 0x00000004ff097424 */ /* 0x000fc800078e00ff */
[----:B------:R-:W-:-:S06]  /*0fa0*/  @!P2 IMAD.WIDE R8, R4, R9, UR4 ;  /* 0x000000040408ae25 */ /* 0x000fcc000f8e0209 */
[----:B------:R-:W-:Y:S02]  /*0fb0*/  @!P1 SHF.R.S32.HI R5, RZ, 0x1f, R17 ;  /* 0x0000001fff059819 */ /* 0x000fe40000011411 */
[C---:B------:R-:W-:Y:S02]  /*0fc0*/  @!P1 IADD3 R12, P4, PT, R17.reuse, UR14, RZ ;  /* 0x0000000e110c9c10 */ /* 0x040fe4000ff9e0ff */
[----:B------:R-:W-:Y:S02]  /*0fd0*/  @!P1 IADD3 R14, P5, PT, R17, UR10, RZ ;  /* 0x0000000a110e9c10 */ /* 0x000fe4000ffbe0ff */
[C---:B------:R-:W-:Y:S02]  /*0fe0*/  @!P1 IADD3.X R13, PT, PT, R5.reuse, UR15, RZ, P4, !PT ;  /* 0x0000000f050d9c10 */ /* 0x040fe4000a7fe4ff */
[----:B------:R-:W-:Y:S02]  /*0ff0*/  @!P1 IADD3.X R15, PT, PT, R5, UR11, RZ, P5, !PT ;  /* 0x0000000b050f9c10 */ /* 0x000fe4000affe4ff */
[----:B--2---:R-:W-:-:S04]  /*1000*/  @!P2 ISETP.NE.AND P3, PT, R6, R11, PT ;  /* 0x0000000b0600a20c */ /* 0x004fc80003f65270 */
[----:B------:R-:W-:-:S05]  /*1010*/  @!P2 SEL R5, R18, 0xffffffff, !P3 ;  /* 0xffffffff1205a807 */ /* 0x000fca0005800000 */
[----:B------:R0:W-:Y:S04]  /*1020*/  @!P2 STG.E desc[UR18][R8.64], R5 ;  /* 0x000000050800a986 */ /* 0x0001e8000c101912 */
[----:B------:R-:W2:Y:S04]  /*1030*/  @!P1 LDG.E.U8 R12, desc[UR18][R12.64] ;  /* 0x000000120c0c9981 */ /* 0x000ea8000c1e1100 */
[----:B------:R-:W2:Y:S01]  /*1040*/  @!P1 LDG.E.U8 R15, desc[UR18][R14.64] ;  /* 0x000000120e0f9981 */ /* 0x000ea2000c1e1100 */
[----:B------:R-:W-:-:S05]  /*1050*/  VIADD R18, R4, 0x100 ;  /* 0x0000010004127836 */ /* 0x000fca0000000000 */
[----:B------:R-:W-:Y:S01]  /*1060*/  ISETP.GE.AND P2, PT, R18, UR8, PT ;  /* 0x0000000812007c0c */ /* 0x000fe2000bf46270 */
[----:B------:R-:W-:Y:S02]  /*1070*/  @!P1 IMAD.MOV.U32 R19, RZ, RZ, 0x2 ;  /* 0x00000002ff139424 */ /* 0x000fe400078e00ff */
[----:B------:R-:W-:-:S04]  /*1080*/  IMAD.MOV.U32 R20, RZ, RZ, 0x4 ;  /* 0x00000004ff147424 */ /* 0x000fc800078e00ff */
[----:B0-----:R-:W-:-:S06]  /*1090*/  @!P1 IMAD.WIDE R8, R17, R20, UR4 ;  /* 0x0000000411089e25 */ /* 0x001fcc000f8e0214 */
        /* <DEDUP_REMOVED lines=12> */
[----:B------:R-:W-:Y:S02]  /*1160*/  IMAD.MOV.U32 R13, RZ, RZ, 0x4 ;  /* 0x00000004ff0d7424 */ /* 0x000fe400078e00ff */
[----:B------:R-:W-:Y:S02]  /*1170*/  @!P2 IMAD.MOV.U32 R19, RZ, RZ, 0x2 ;  /* 0x00000002ff13a424 */ /* 0x000fe400078e00ff */
[----:B0-----:R-:W-:-:S08]  /*1180*/  @!P2 IMAD.WIDE R4, R18, R13, UR4 ;  /* 0x000000041204ae25 */ /* 0x001fd0000f8e020d */
        /* <DEDUP_REMOVED lines=10> */
[----:B------:R-:W-:Y:S02]  /*1230*/  @!P1 IMAD.MOV.U32 R11, RZ, RZ, 0x2 ;  /* 0x00000002ff0b9424 */ /* 0x000fe400078e00ff */
[----:B------:R-:W-:-:S04]  /*1240*/  IMAD.MOV.U32 R6, RZ, RZ, 0x4 ;  /* 0x00000004ff067424 */ /* 0x000fc800078e00ff */
[----:B------:R-:W-:-:S04]  /*1250*/  @!P1 IMAD.WIDE R6, R17, R6, UR4 ;  /* 0x0000000411069e25 */ /* 0x000fc8000f8e0206 */
[----:B------:R-:W-:Y:S01]  /*1260*/  VIADD R3, R3, 0x4 ;  /* 0x0000000403037836 */ /* 0x000fe20000000000 */
[----:B--2---:R-:W-:-:S04]  /*1270*/  @!P1 ISETP.NE.AND P2, PT, R12, R15, PT ;  /* 0x0000000f0c00920c */ /* 0x004fc80003f45270 */
[----:B------:R-:W-:-:S05]  /*1280*/  @!P1 SEL R11, R11, 0xffffffff, !P2 ;  /* 0xffffffff0b0b9807 */ /* 0x000fca0005000000 */
[----:B------:R1:W-:Y:S04]  /*1290*/  @!P1 STG.E desc[UR18][R6.64], R11 ;  /* 0x0000000b06009986 */ /* 0x0003e8000c101912 */
.L_x_10:
[----:B------:R-:W-:Y:S05]  /*12a0*/  @!P0 EXIT ;  /* 0x000000000000894d */ /* 0x000fea0003800000 */
[----:B------:R-:W-:Y:S02]  /*12b0*/  ISETP.NE.AND P1, PT, R16, 0x1, PT ;  /* 0x000000011000780c */ /* 0x000fe40003f25270 */
[----:B------:R-:W-:-:S04]  /*12c0*/  LOP3.LUT R2, R2, 0x1, RZ, 0xc0, !PT ;  /* 0x0000000102027812 */ /* 0x000fc800078ec0ff */
[----:B------:R-:W-:-:S07]  /*12d0*/  ISETP.NE.U32.AND P0, PT, R2, 0x1, PT ;  /* 0x000000010200780c */ /* 0x000fce0003f05070 */
[----:B------:R-:W-:Y:S06]  /*12e0*/  @!P1 BRA `(.L_x_11) ;  /* 0x00000000007c9947 */ /* 0x000fec0003800000 */
[----:B01----:R-:W-:-:S05]  /*12f0*/  IMAD R4, R3, 0x80, R0 ;  /* 0x0000008003047824 */ /* 0x003fca00078e0200 */
        /* <DEDUP_REMOVED lines=21> */
[----:B------:R-:W3:Y:S04]  /*1450*/  @!P2 LDG.E.U8 R10, desc[UR18][R10.64] ;  /* 0x000000120a0aa981 */ /* 0x000ee8000c1e1100 */
[----:B------:R-:W3:Y:S01]  /*1460*/  @!P2 LDG.E.U8 R13, desc[UR18][R12.64] ;  /* 0x000000120c0da981 */ /* 0x000ee2000c1e1100 */
[----:B------:R-:W-:Y:S02]  /*1470*/  @!P2 IMAD.MOV.U32 R15, RZ, RZ, 0x2 ;  /* 0x00000002ff0fa424 */ /* 0x000fe400078e00ff */
[----:B------:R-:W-:-:S04]  /*1480*/  IMAD.MOV.U32 R7, RZ, RZ, 0x4 ;  /* 0x00000004ff077424 */ /* 0x000fc800078e00ff */
[----:B------:R-:W-:-:S04]  /*1490*/  @!P2 IMAD.WIDE R6, R14, R7, UR4 ;  /* 0x000000040e06ae25 */ /* 0x000fc8000f8e0207 */
[----:B------:R-:W-:Y:S01]  /*14a0*/  VIADD R3, R3, 0x2 ;  /* 0x0000000203037836 */ /* 0x000fe20000000000 */
[----:B---3--:R-:W-:-:S04]  /*14b0*/  @!P2 ISETP.NE.AND P1, PT, R10, R13, PT ;  /* 0x0000000d0a00a20c */ /* 0x008fc80003f25270 */
[----:B------:R-:W-:-:S05]  /*14c0*/  @!P2 SEL R15, R15, 0xffffffff, !P1 ;  /* 0xffffffff0f0fa807 */ /* 0x000fca0004800000 */
[----:B------:R2:W-:Y:S04]  /*14d0*/  @!P2 STG.E desc[UR18][R6.64], R15 ;  /* 0x0000000f0600a986 */ /* 0x0005e8000c101912 */
.L_x_11:
[----:B------:R-:W-:Y:S05]  /*14e0*/  @P0 EXIT ;  /* 0x000000000000094d */ /* 0x000fea0003800000 */
[----:B------:R-:W-:-:S05]  /*14f0*/  IMAD R3, R3, 0x80, R0 ;  /* 0x0000008003037824 */ /* 0x000fca00078e0200 */
[----:B------:R-:W-:-:S13]  /*1500*/  ISETP.GE.AND P0, PT, R3, UR8, PT ;  /* 0x0000000803007c0c */ /* 0x000fda000bf06270 */
[----:B------:R-:W-:Y:S05]  /*1510*/  @P0 EXIT ;  /* 0x000000000000094d */ /* 0x000fea0003800000 */
[----:B------:R-:W-:Y:S02]  /*1520*/  SHF.R.S32.HI R0, RZ, 0x1f, R3 ;  /* 0x0000001fff007819 */ /* 0x000fe40000011403 */
[C---:B-12---:R-:W-:Y:S02]  /*1530*/  IADD3 R6, P1, PT, R3.reuse, UR10, RZ ;  /* 0x0000000a03067c10 */ /* 0x046fe4000ff3e0ff */
[----:B0-----:R-:W-:Y:S02]  /*1540*/  IADD3 R4, P0, PT, R3, UR14, RZ ;  /* 0x0000000e03047c10 */ /* 0x001fe4000ff1e0ff */
[C---:B------:R-:W-:Y:S02]  /*1550*/  IADD3.X R7, PT, PT, R0.reuse, UR11, RZ, P1, !PT ;  /* 0x0000000b00077c10 */ /* 0x040fe40008ffe4ff */
[----:B------:R-:W-:-:S04]  /*1560*/  IADD3.X R5, PT, PT, R0, UR15, RZ, P0, !PT ;  /* 0x0000000f00057c10 */ /* 0x000fc800087fe4ff */
[----:B------:R-:W2:Y:S04]  /*1570*/  LDG.E.U8 R7, desc[UR18][R6.64] ;  /* 0x0000001206077981 */ /* 0x000ea8000c1e1100 */
[----:B------:R-:W2:Y:S01]  /*1580*/  LDG.E.U8 R4, desc[UR18][R4.64] ;  /* 0x0000001204047981 */ /* 0x000ea2000c1e1100 */
[----:B------:R-:W-:Y:S02]  /*1590*/  IMAD.MOV.U32 R9, RZ, RZ, 0x2 ;  /* 0x00000002ff097424 */ /* 0x000fe400078e00ff */
[----:B------:R-:W-:-:S04]  /*15a0*/  IMAD.MOV.U32 R2, RZ, RZ, 0x4 ;  /* 0x00000004ff027424 */ /* 0x000fc800078e00ff */
[----:B------:R-:W-:Y:S01]  /*15b0*/  IMAD.WIDE R2, R3, R2, UR4 ;  /* 0x0000000403027e25 */ /* 0x000fe2000f8e0202 */
[----:B--2---:R-:W-:-:S04]  /*15c0*/  ISETP.NE.AND P0, PT, R4, R7, PT ;  /* 0x000000070400720c */ /* 0x004fc80003f05270 */
[----:B------:R-:W-:-:S05]  /*15d0*/  SEL R9, R9, 0xffffffff, !P0 ;  /* 0xffffffff09097807 */ /* 0x000fca0004000000 */
[----:B------:R-:W-:Y:S01]  /*15e0*/  STG.E desc[UR18][R2.64], R9 ;  /* 0x0000000902007986 */ /* 0x000fe2000c101912 */
[----:B------:R-:W-:Y:S05]  /*15f0*/  EXIT ;  /* 0x000000000000794d */ /* 0x000fea0003800000 */
.L_x_5:
[----:B------:R-:W-:-:S06]  /*1600*/  UISETP.GE.AND UP0, UPT, UR17, 0x1, UPT ;  /* 0x000000011100788c */ /* 0x000fcc000bf06270 */
[----:B------:R-:W-:-:S13]  /*1610*/  PLOP3.LUT P0, PT, PT, PT, UP0, 0x80, 0x8 ;  /* 0x000000000008781c */ /* 0x000fda0003f0f008 */
[----:B------:R-:W-:Y:S05]  /*1620*/  @!P0 EXIT ;  /* 0x000000000000894d */ /* 0x000fea0003800000 */
[----:B------:R-:W-:Y:S01]  /*1630*/  UISETP.GE.U32.AND UP0, UPT, UR17, 0x8, UPT ;  /* 0x000000081100788c */ /* 0x000fe2000bf06070 */
[----:B------:R-:W-:Y:S01]  /*1640*/  IMAD.MOV.U32 R3, RZ, RZ, RZ ;  /* 0x000000ffff037224 */ /* 0x000fe200078e00ff */
[----:B------:R-:W-:-:S07]  /*1650*/  ULOP3.LUT UR9, UR17, 0x7, URZ, 0xc0, !UPT ;  /* 0x0000000711097892 */ /* 0x000fce000f8ec0ff */
[----:B------:R-:W-:Y:S05]  /*1660*/  BRA.U !UP0, `(.L_x_12) ;  /* 0x00000005082c7547 */ /* 0x000fea000b800000 */
[----:B------:R-:W-:Y:S01]  /*1670*/  IMAD.MOV.U32 R3, RZ, RZ, 0x4 ;  /* 0x00000004ff037424 */ /* 0x000fe200078e00ff */
[----:B------:R-:W-:Y:S01]  /*1680*/  ULOP3.LUT UR12, UR17, 0x7ffffff8, URZ, 0xc0, !UPT ;  /* 0x7ffffff8110c7892 */ /* 0x000fe2000f8ec0ff */
[C---:B------:R-:W-:Y:S01]  /*1690*/  VIADD R10, R0.reuse, 0x80 ;  /* 0x00000080000a7836 */ /* 0x040fe20000000000 */
[----:B------:R-:W-:Y:S02]  /*16a0*/  UIADD3 UR7, UP0, UPT, UR4, 0x600, URZ ;  /* 0x0000060004077890 */ /* 0x000fe4000ff1e0ff */
[----:B------:R-:W-:Y:S01]  /*16b0*/  IMAD.WIDE.U32 R2, R0, R3, UR4 ;  /* 0x0000000400027e25 */ /* 0x000fe2000f8e0003 */
[----:B------:R-:W-:Y:S02]  /*16c0*/  UIADD3 UR6, UPT, UPT, -UR12, URZ, URZ ;  /* 0x000000ff0c067290 */ /* 0x000fe4000fffe1ff */
[----:B------:R-:W-:Y:S01]  /*16d0*/  UIADD3.X UR8, UPT, UPT, URZ, UR5, URZ, UP0, !UPT ;  /* 0x00000005ff087290 */ /* 0x000fe200087fe4ff */
[----:B------:R-:W-:Y:S02]  /*16e0*/  IMAD.MOV.U32 R11, RZ, RZ, R3 ;  /* 0x000000ffff0b7224 */ /* 0x000fe400078e0003 */
[----:B------:R-:W-:-:S02]  /*16f0*/  IMAD.MOV.U32 R8, RZ, RZ, R0 ;  /* 0x000000ffff087224 */ /* 0x000fc400078e0000 */
[----:B------:R-:W-:Y:S02]  /*1700*/  IMAD.MOV.U32 R9, RZ, RZ, RZ ;  /* 0x000000ffff097224 */ /* 0x000fe400078e00ff */
[----:B------:R-:W-:-:S07]  /*1710*/  IMAD.U32 R3, RZ, RZ, UR12 ;  /* 0x0000000cff037e24 */ /* 0x000fce000f8e00ff */
.L_x_13:
[C---:B------:R-:W-:Y:S02]  /*1720*/  IADD3 R16, P1, PT, R8.reuse, UR10, RZ ;  /* 0x0000000a08107c10 */ /* 0x040fe4000ff3e0ff */
[----:B0-----:R-:W-:Y:S02]  /*1730*/  IADD3 R12, P0, PT, R8, UR14, RZ ;  /* 0x0000000e080c7c10 */ /* 0x001fe4000ff1e0ff */
[C---:B------:R-:W-:Y:S02]  /*1740*/  IADD3.X R17, PT, PT, R9.reuse, UR11, RZ, P1, !PT ;  /* 0x0000000b09117c10 */ /* 0x040fe40008ffe4ff */
[----:B------:R-:W-:-:S04]  /*1750*/  IADD3.X R13, PT, PT, R9, UR15, RZ, P0, !PT ;  /* 0x0000000f090d7c10 */ /* 0x000fc800087fe4ff */
[----:B------:R0:W2:Y:S04]  /*1760*/  LDG.E.U8 R17, desc[UR18][R16.64] ;  /* 0x0000001210117981 */ /* 0x0000a8000c1e1100 */
[----:B------:R-:W2:Y:S01]  /*1770*/  LDG.E.U8 R12, desc[UR18][R12.64] ;  /* 0x000000120c0c7981 */ /* 0x000ea2000c1e1100 */
[----:B------:R-:W-:Y:S01]  /*1780*/  IADD3 R6, P0, PT, R10, 0x180, RZ ;  /* 0x000001800a067810 */ /* 0x000fe20007f1e0ff */
[----:B------:R-:W-:-:S03]  /*1790*/  IMAD.MOV.U32 R14, RZ, RZ, 0x2 ;  /* 0x00000002ff0e7424 */ /* 0x000fc600078e00ff */
[----:B------:R-:W-:Y:S02]  /*17a0*/  LEA.HI.X.SX32 R7, R10, RZ, 0x1, P0 ;  /* 0x000000ff0a077211 */ /* 0x000fe400000f0eff */
[C---:B------:R-:W-:Y:S02]  /*17b0*/  IADD3 R4, P1, PT, R6.reuse, UR14, RZ ;  /* 0x0000000e06047c10 */ /* 0x040fe4000ff3e0ff */
[----:B------:R-:W-:Y:S01]  /*17c0*/  IADD3 R6, P2, PT, R6, UR10, RZ ;  /* 0x0000000a06067c10 */ /* 0x000fe2000ff5e0ff */
[----:B0-----:R-:W-:Y:S01]  /*17d0*/  IMAD.MOV.U32 R16, RZ, RZ, R2 ;  /* 0x000000ffff107224 */ /* 0x001fe200078e0002 */
[C---:B------:R-:W-:Y:S02]  /*17e0*/  IADD3.X R5, PT, PT, R7.reuse, UR15, RZ, P1, !PT ;  /* 0x0000000f07057c10 */ /* 0x040fe40008ffe4ff */
[----:B------:R-:W-:Y:S02]  /*17f0*/  IADD3.X R7, PT, PT, R7, UR11, RZ, P2, !PT ;  /* 0x0000000b07077c10 */ /* 0x000fe400097fe4ff */
[----:B--2---:R-:W-:Y:S01]  /*1800*/  ISETP.NE.AND P0, PT, R12, R17, PT ;  /* 0x000000110c00720c */ /* 0x004fe20003f05270 */
[----:B------:R-:W-:-:S03]  /*1810*/  IMAD.MOV.U32 R17, RZ, RZ, R11 ;  /* 0x000000ffff117224 */ /* 0x000fc600078e000b */
[----:B------:R-:W-:-:S05]  /*1820*/  SEL R15, R14, 0xffffffff, !P0 ;  /* 0xffffffff0e0f7807 */ /* 0x000fca0004000000 */
[----:B------:R0:W-:Y:S04]  /*1830*/  STG.E desc[UR18][R16.64], R15 ;  /* 0x0000000f10007986 */ /* 0x0001e8000c101912 */
[----:B------:R-:W2:Y:S04]  /*1840*/  LDG.E.U8 R18, desc[UR18][R4.64+-0x180] ;  /* 0xfffe801204127981 */ /* 0x000ea8000c1e1100 */
[----:B------:R-:W2:Y:S01]  /*1850*/  LDG.E.U8 R19, desc[UR18][R6.64+-0x180] ;  /* 0xfffe801206137981 */ /* 0x000ea2000c1e1100 */
[----:B------:R-:W-:Y:S02]  /*1860*/  IMAD.U32 R12, RZ, RZ, UR7 ;  /* 0x00000007ff0c7e24 */ /* 0x000fe4000f8e00ff */
[----:B------:R-:W-:-:S02]  /*1870*/  IMAD.U32 R13, RZ, RZ, UR8 ;  /* 0x00000008ff0d7e24 */ /* 0x000fc4000f8e00ff */
[----:B------:R-:W-:Y:S01]  /*1880*/  IMAD.WIDE R12, R10, 0x4, R12 ;  /* 0x000000040a0c7825 */ /* 0x000fe200078e020c */
[----:B--2---:R-:W-:-:S04]  /*1890*/  ISETP.NE.AND P0, PT, R18, R19, PT ;  /* 0x000000131200720c */ /* 0x004fc80003f05270 */
[----:B------:R-:W-:-:S05]  /*18a0*/  SEL R19, R14, 0xffffffff, !P0 ;  /* 0xffffffff0e137807 */ /* 0x000fca0004000000 */
[----:B------:R1:W-:Y:S04]  /*18b0*/  STG.E desc[UR18][R12.64+-0x600], R19 ;  /* 0xfffa00130c007986 */ /* 0x0003e8000c101912 */
[----:B------:R-:W2:Y:S04]  /*18c0*/  LDG.E.U8 R18, desc[UR18][R4.64+-0x100] ;  /* 0xffff001204127981 */ /* 0x000ea8000c1e1100 */
[----:B------:R-:W2:Y:S02]  /*18d0*/  LDG.E.U8 R21, desc[UR18][R6.64+-0x100] ;  /* 0xffff001206157981 */ /* 0x000ea4000c1e1100 */
[----:B--2---:R-:W-:-:S04]  /*18e0*/  ISETP.NE.AND P0, PT, R18, R21, PT ;  /* 0x000000151200720c */ /* 0x004fc80003f05270 */
[----:B0-----:R-:W-:-:S05]  /*18f0*/  SEL R15, R14, 0xffffffff, !P0 ;  /* 0xffffffff0e0f7807 */ /* 0x001fca0004000000 */
[----:B------:R0:W-:Y:S04]  /*1900*/  STG.E desc[UR18][R12.64+-0x400], R15 ;  /* 0xfffc000f0c007986 */ /* 0x0001e8000c101912 */
[----:B------:R-:W2:Y:S04]  /*1910*/  LDG.E.U8 R16, desc[UR18][R4.64+-0x80] ;  /* 0xffff801204107981 */ /* 0x000ea8000c1e1100 */
[----:B------:R-:W2:Y:S02]  /*1920*/  LDG.E.U8 R17, desc[UR18][R6.64+-0x80] ;  /* 0xffff801206117981 */ /* 0x000ea4000c1e1100 */
[----:B--2---:R-:W-:-:S04]  /*1930*/  ISETP.NE.AND P0, PT, R16, R17, PT ;  /* 0x000000111000720c */ /* 0x004fc80003f05270 */
[----:B------:R-:W-:-:S05]  /*1940*/  SEL R17, R14, 0xffffffff, !P0 ;  /* 0xffffffff0e117807 */ /* 0x000fca0004000000 */
[----:B------:R2:W-:Y:S04]  /*1950*/  STG.E desc[UR18][R12.64+-0x200], R17 ;  /* 0xfffe00110c007986 */ /* 0x0005e8000c101912 */
[----:B------:R-:W3:Y:S04]  /*1960*/  LDG.E.U8 R16, desc[UR18][R4.64] ;  /* 0x0000001204107981 */ /* 0x000ee8000c1e1100 */
[----:B-1----:R-:W3:Y:S02]  /*1970*/  LDG.E.U8 R19, desc[UR18][R6.64] ;  /* 0x0000001206137981 */ /* 0x002ee4000c1e1100 */
[----:B---3--:R-:W-:-:S04]  /*1980*/  ISETP.NE.AND P0, PT, R16, R19, PT ;  /* 0x000000131000720c */ /* 0x008fc80003f05270 */
[----:B------:R-:W-:-:S05]  /*1990*/  SEL R19, R14, 0xffffffff, !P0 ;  /* 0xffffffff0e137807 */ /* 0x000fca0004000000 */
[----:B------:R1:W-:Y:S04]  /*19a0*/  STG.E desc[UR18][R12.64], R19 ;  /* 0x000000130c007986 */ /* 0x0003e8000c101912 */
[----:B0-----:R-:W3:Y:S04]  /*19b0*/  LDG.E.U8 R15, desc[UR18][R4.64+0x80] ;  /* 0x00008012040f7981 */ /* 0x001ee8000c1e1100 */
[----:B------:R-:W3:Y:S02]  /*19c0*/  LDG.E.U8 R16, desc[UR18][R6.64+0x80] ;  /* 0x0000801206107981 */ /* 0x000ee4000c1e1100 */
[----:B---3--:R-:W-:-:S04]  /*19d0*/  ISETP.NE.AND P0, PT, R15, R16, PT ;  /* 0x000000100f00720c */ /* 0x008fc80003f05270 */
[----:B------:R-:W-:-:S05]  /*19e0*/  SEL R15, R14, 0xffffffff, !P0 ;  /* 0xffffffff0e0f7807 */ /* 0x000fca0004000000 */
[----:B------:R0:W-:Y:S04]  /*19f0*/  STG.E desc[UR18][R12.64+0x200], R15 ;  /* 0x0002000f0c007986 */ /* 0x0001e8000c101912 */
[----:B------:R-:W3:Y:S04]  /*1a00*/  LDG.E.U8 R16, desc[UR18][R4.64+0x100] ;  /* 0x0001001204107981 */ /* 0x000ee8000c1e1100 */
[----:B--2---:R-:W3:Y:S02]  /*1a10*/  LDG.E.U8 R17, desc[UR18][R6.64+0x100] ;  /* 0x0001001206117981 */ /* 0x004ee4000c1e1100 */
[----:B---3--:R-:W-:-:S04]  /*1a20*/  ISETP.NE.AND P0, PT, R16, R17, PT ;  /* 0x000000111000720c */ /* 0x008fc80003f05270 */
[----:B------:R-:W-:-:S05]  /*1a30*/  SEL R17, R14, 0xffffffff, !P0 ;  /* 0xffffffff0e117807 */ /* 0x000fca0004000000 */
[----:B------:R0:W-:Y:S04]  /*1a40*/  STG.E desc[UR18][R12.64+0x400], R17 ;  /* 0x000400110c007986 */ /* 0x0001e8000c101912 */
[----:B------:R-:W2:Y:S04]  /*1a50*/  LDG.E.U8 R16, desc[UR18][R4.64+0x180] ;  /* 0x0001801204107981 */ /* 0x000ea8000c1e1100 */
[----:B-1----:R-:W2:Y:S01]  /*1a60*/  LDG.E.U8 R19, desc[UR18][R6.64+0x180] ;  /* 0x0001801206137981 */ /* 0x002ea2000c1e1100 */
[----:B------:R-:W-:-:S04]  /*1a70*/  UIADD3 UR6, UPT, UPT, UR6, 0x8, URZ ;  /* 0x0000000806067890 */ /* 0x000fc8000fffe0ff */
[----:B------:R-:W-:Y:S01]  /*1a80*/  UISETP.NE.AND UP0, UPT, UR6, URZ, UPT ;  /* 0x000000ff0600728c */ /* 0x000fe2000bf05270 */
[----:B------:R-:W-:Y:S01]  /*1a90*/  IADD3 R8, P1, PT, R8, 0x400, RZ ;  /* 0x0000040008087810 */ /* 0x000fe20007f3e0ff */
[----:B------:R-:W-:-:S04]  /*1aa0*/  VIADD R10, R10, 0x400 ;  /* 0x000004000a0a7836 */ /* 0x000fc80000000000 */
[----:B------:R-:W-:Y:S01]  /*1ab0*/  IMAD.X R9, RZ, RZ, R9, P1 ;  /* 0x000000ffff097224 */ /* 0x000fe200008e0609 */
[----:B--2---:R-:W-:-:S04]  /*1ac0*/  ISETP.NE.AND P0, PT, R16, R19, PT ;  /* 0x000000131000720c */ /* 0x004fc80003f05270 */
[----:B------:R-:W-:-:S05]  /*1ad0*/  SEL R19, R14, 0xffffffff, !P0 ;  /* 0xffffffff0e137807 */ /* 0x000fca0004000000 */
[----:B------:R0:W-:Y:S01]  /*1ae0*/  STG.E desc[UR18][R12.64+0x600], R19 ;  /* 0x000600130c007986 */ /* 0x0001e2000c101912 */
[----:B------:R-:W-:-:S05]  /*1af0*/  IADD3 R2, P0, PT, R2, 0x1000, RZ ;  /* 0x0000100002027810 */ /* 0x000fca0007f1e0ff */
[----:B------:R-:W-:Y:S01]  /*1b00*/  IMAD.X R11, RZ, RZ, R11, P0 ;  /* 0x000000ffff0b7224 */ /* 0x000fe200000e060b */
[----:B------:R-:W-:Y:S07]  /*1b10*/  BRA.U UP0, `(.L_x_13) ;  /* 0xfffffffd00007547 */ /* 0x000fee000b83ffff */
.L_x_12:
[----:B------:R-:W-:-:S13]  /*1b20*/  ISETP.NE.AND P0, PT, RZ, UR9, PT ;  /* 0x00000009ff007c0c */ /* 0x000fda000bf05270 */
[----:B------:R-:W-:Y:S05]  /*1b30*/  @!P0 EXIT ;  /* 0x000000000000894d */ /* 0x000fea0003800000 */
[----:B------:R-:W-:Y:S02]  /*1b40*/  UISETP.GE.U32.AND UP0, UPT, UR9, 0x4, UPT ;  /* 0x000000040900788c */ /* 0x000fe4000bf06070 */
[----:B------:R-:W-:-:S07]  /*1b50*/  ULOP3.LUT UR6, UR17, 0x3, URZ, 0xc0, !UPT ;  /* 0x0000000311067892 */ /* 0x000fce000f8ec0ff */
[----:B------:R-:W-:Y:S05]  /*1b60*/  BRA.U !UP0, `(.L_x_14) ;  /* 0x0000000108787547 */ /* 0x000fea000b800000 */
[----:B------:R-:W-:-:S05]  /*1b70*/  IMAD R8, R3, 0x80, R0 ;  /* 0x0000008003087824 */ /* 0x000fca00078e0200 */
[----:B------:R-:W-:Y:S02]  /*1b80*/  SHF.R.S32.HI R2, RZ, 0x1f, R8 ;  /* 0x0000001fff027819 */ /* 0x000fe40000011408 */
[C---:B------:R-:W-:Y:S02]  /*1b90*/  IADD3 R6, P0, PT, R8.reuse, UR14, RZ ;  /* 0x0000000e08067c10 */ /* 0x040fe4000ff1e0ff */
[----:B------:R-:W-:Y:S02]  /*1ba0*/  IADD3 R4, P1, PT, R8, UR10, RZ ;  /* 0x0000000a08047c10 */ /* 0x000fe4000ff3e0ff */
[C---:B------:R-:W-:Y:S02]  /*1bb0*/  IADD3.X R7, PT, PT, R2.reuse, UR15, RZ, P0, !PT ;  /* 0x0000000f02077c10 */ /* 0x040fe400087fe4ff */
[----:B------:R-:W-:-:S03]  /*1bc0*/  IADD3.X R5, PT, PT, R2, UR11, RZ, P1, !PT ;  /* 0x0000000b02057c10 */ /* 0x000fc60008ffe4ff */
[----:B------:R-:W2:Y:S04]  /*1bd0*/  LDG.E.U8 R2, desc[UR18][R6.64] ;  /* 0x0000001206027981 */ /* 0x000ea8000c1e1100 */
[----:B------:R-:W2:Y:S01]  /*1be0*/  LDG.E.U8 R9, desc[UR18][R4.64] ;  /* 0x0000001204097981 */ /* 0x000ea2000c1e1100 */
[----:B------:R-:W-:Y:S02]  /*1bf0*/  IMAD.MOV.U32 R11, RZ, RZ, 0x4 ;  /* 0x00000004ff0b7424 */ /* 0x000fe400078e00ff */
[----:B------:R-:W-:Y:S01]  /*1c00*/  IMAD.MOV.U32 R10, RZ, RZ, 0x2 ;  /* 0x00000002ff0a7424 */ /* 0x000fe200078e00ff */
[----:B--2---:R-:W-:Y:S01]  /*1c10*/  ISETP.NE.AND P0, PT, R2, R9, PT ;  /* 0x000000090200720c */ /* 0x004fe20003f05270 */
[----:B------:R-:W-:-:S03]  /*1c20*/  IMAD.WIDE R8, R8, R11, UR4 ;  /* 0x0000000408087e25 */ /* 0x000fc6000f8e020b */
[----:B------:R-:W-:-:S05]  /*1c30*/  SEL R11, R10, 0xffffffff, !P0 ;  /* 0xffffffff0a0b7807 */ /* 0x000fca0004000000 */
[----:B------:R1:W-:Y:S04]  /*1c40*/  STG.E desc[UR18][R8.64], R11 ;  /* 0x0000000b08007986 */ /* 0x0003e8000c101912 */
[----:B------:R-:W2:Y:S04]  /*1c50*/  LDG.E.U8 R2, desc[UR18][R6.64+0x80] ;  /* 0x0000801206027981 */ /* 0x000ea8000c1e1100 */
[----:B0-----:R-:W2:Y:S02]  /*1c60*/  LDG.E.U8 R13, desc[UR18][R4.64+0x80] ;  /* 0x00008012040d7981 */ /* 0x001ea4000c1e1100 */
[----:B--2---:R-:W-:-:S04]  /*1c70*/  ISETP.NE.AND P0, PT, R2, R13, PT ;  /* 0x0000000d0200720c */ /* 0x004fc80003f05270 */
[----:B------:R-:W-:-:S05]  /*1c80*/  SEL R13, R10, 0xffffffff, !P0 ;  /* 0xffffffff0a0d7807 */ /* 0x000fca0004000000 */
[----:B------:R2:W-:Y:S04]  /*1c90*/  STG.E desc[UR18][R8.64+0x200], R13 ;  /* 0x0002000d08007986 */ /* 0x0005e8000c101912 */
[----:B------:R-:W3:Y:S04]  /*1ca0*/  LDG.E.U8 R2, desc[UR18][R6.64+0x100] ;  /* 0x0001001206027981 */ /* 0x000ee8000c1e1100 */
[----:B------:R-:W3:Y:S02]  /*1cb0*/  LDG.E.U8 R15, desc[UR18][R4.64+0x100] ;  /* 0x00010012040f7981 */ /* 0x000ee4000c1e1100 */
[----:B---3--:R-:W-:-:S04]  /*1cc0*/  ISETP.NE.AND P0, PT, R2, R15, PT ;  /* 0x0000000f0200720c */ /* 0x008fc80003f05270 */
[----:B------:R-:W-:-:S05]  /*1cd0*/  SEL R15, R10, 0xffffffff, !P0 ;  /* 0xffffffff0a0f7807 */ /* 0x000fca0004000000 */
[----:B------:R2:W-:Y:S04]  /*1ce0*/  STG.E desc[UR18][R8.64+0x400], R15 ;  /* 0x0004000f08007986 */ /* 0x0005e8000c101912 */
[----:B------:R-:W3:Y:S04]  /*1cf0*/  LDG.E.U8 R2, desc[UR18][R6.64+0x180] ;  /* 0x0001801206027981 */ /* 0x000ee8000c1e1100 */
[----:B-1----:R-:W3:Y:S01]  /*1d00*/  LDG.E.U8 R11, desc[UR18][R4.64+0x180] ;  /* 0x00018012040b7981 */ /* 0x002ee2000c1e1100 */
[----:B------:R-:W-:Y:S01]  /*1d10*/  VIADD R3, R3, 0x4 ;  /* 0x0000000403037836 */ /* 0x000fe20000000000 */
[----:B---3--:R-:W-:-:S04]  /*1d20*/  ISETP.NE.AND P0, PT, R2, R11, PT ;  /* 0x0000000b0200720c */ /* 0x008fc80003f05270 */
[----:B------:R-:W-:-:S05]  /*1d30*/  SEL R11, R10, 0xffffffff, !P0 ;  /* 0xffffffff0a0b7807 */ /* 0x000fca0004000000 */
[----:B------:R2:W-:Y:S04]  /*1d40*/  STG.E desc[UR18][R8.64+0x600], R11 ;  /* 0x0006000b08007986 */ /* 0x0005e8000c101912 */
.L_x_14:
[----:B------:R-:W-:-:S13]  /*1d50*/  ISETP.NE.AND P0, PT, RZ, UR6, PT ;  /* 0x00000006ff007c0c */ /* 0x000fda000bf05270 */
[----:B------:R-:W-:Y:S05]  /*1d60*/  @!P0 EXIT ;  /* 0x000000000000894d */ /* 0x000fea0003800000 */
[----:B------:R-:W-:-:S09]  /*1d70*/  UISETP.NE.AND UP0, UPT, UR6, 0x1, UPT ;  /* 0x000000010600788c */ /* 0x000fd2000bf05270 */
[----:B------:R-:W-:Y:S05]  /*1d80*/  BRA.U !UP0, `(.L_x_15) ;  /* 0x0000000108507547 */ /* 0x000fea000b800000 */
[----:B--2---:R-:W-:-:S05]  /*1d90*/  IMAD R8, R3, 0x80, R0 ;  /* 0x0000008003087824 */ /* 0x004fca00078e0200 */
        /* <DEDUP_REMOVED lines=14> */
[----:B0-----:R-:W2:Y:S01]  /*1e80*/  LDG.E.U8 R13, desc[UR18][R6.64+0x80] ;  /* 0x00008012060d7981 */ /* 0x001ea2000c1e1100 */
[----:B------:R-:W-:Y:S01]  /*1e90*/  VIADD R3, R3, 0x2 ;  /* 0x0000000203037836 */ /* 0x000fe20000000000 */
[----:B--2---:R-:W-:-:S04]  /*1ea0*/  ISETP.NE.AND P0, PT, R2, R13, PT ;  /* 0x0000000d0200720c */ /* 0x004fc80003f05270 */
[----:B------:R-:W-:-:S05]  /*1eb0*/  SEL R13, R10, 0xffffffff, !P0 ;  /* 0xffffffff0a0d7807 */ /* 0x000fca0004000000 */
[----:B------:R1:W-:Y:S04]  /*1ec0*/  STG.E desc[UR18][R8.64+0x200], R13 ;  /* 0x0002000d08007986 */ /* 0x0003e8000c101912 */
.L_x_15:
[----:B------:R-:W-:-:S04]  /*1ed0*/  ULOP3.LUT UR6, UR17, 0x1, URZ, 0xc0, !UPT ;  /* 0x0000000111067892 */ /* 0x000fc8000f8ec0ff */
[----:B------:R-:W-:-:S06]  /*1ee0*/  UISETP.NE.U32.AND UP0, UPT, UR6, 0x1, UPT ;  /* 0x000000010600788c */ /* 0x000fcc000bf05070 */
[----:B------:R-:W-:-:S13]  /*1ef0*/  PLOP3.LUT P0, PT, PT, PT, UP0, 0x80, 0x8 ;  /* 0x000000000008781c */ /* 0x000fda0003f0f008 */
[----:B------:R-:W-:Y:S05]  /*1f00*/  @P0 EXIT ;  /* 0x000000000000094d */ /* 0x000fea0003800000 */
[----:B------:R-:W-:-:S05]  /*1f10*/  IMAD R3, R3, 0x80, R0 ;  /* 0x0000008003037824 */ /* 0x000fca00078e0200 */
[----:B------:R-:W-:Y:S02]  /*1f20*/  SHF.R.S32.HI R0, RZ, 0x1f, R3 ;  /* 0x0000001fff007819 */ /* 0x000fe40000011403 */
[C---:B------:R-:W-:Y:S02]  /*1f30*/  IADD3 R6, P1, PT, R3.reuse, UR10, RZ ;  /* 0x0000000a03067c10 */ /* 0x040fe4000ff3e0ff */
[----:B------:R-:W-:Y:S02]  /*1f40*/  IADD3 R4, P0, PT, R3, UR14, RZ ;  /* 0x0000000e03047c10 */ /* 0x000fe4000ff1e0ff */
[C---:B------:R-:W-:Y:S02]  /*1f50*/  IADD3.X R7, PT, PT, R0.reuse, UR11, RZ, P1, !PT ;  /* 0x0000000b00077c10 */ /* 0x040fe40008ffe4ff */
[----:B------:R-:W-:-:S04]  /*1f60*/  IADD3.X R5, PT, PT, R0, UR15, RZ, P0, !PT ;  /* 0x0000000f00057c10 */ /* 0x000fc800087fe4ff */
[----:B------:R-:W3:Y:S04]  /*1f70*/  LDG.E.U8 R7, desc[UR18][R6.64] ;  /* 0x0000001206077981 */ /* 0x000ee8000c1e1100 */
[----:B------:R-:W3:Y:S01]  /*1f80*/  LDG.E.U8 R4, desc[UR18][R4.64] ;  /* 0x0000001204047981 */ /* 0x000ee2000c1e1100 */
[----:B-12---:R-:W-:Y:S02]  /*1f90*/  IMAD.MOV.U32 R9, RZ, RZ, 0x2 ;  /* 0x00000002ff097424 */ /* 0x006fe400078e00ff */
[----:B------:R-:W-:-:S04]  /*1fa0*/  IMAD.MOV.U32 R2, RZ, RZ, 0x4 ;  /* 0x00000004ff027424 */ /* 0x000fc800078e00ff */
[----:B------:R-:W-:Y:S01]  /*1fb0*/  IMAD.WIDE R2, R3, R2, UR4 ;  /* 0x0000000403027e25 */ /* 0x000fe2000f8e0202 */
[----:B---3--:R-:W-:-:S04]  /*1fc0*/  ISETP.NE.AND P0, PT, R4, R7, PT ;  /* 0x000000070400720c */ /* 0x008fc80003f05270 */
[----:B------:R-:W-:-:S05]  /*1fd0*/  SEL R9, R9, 0xffffffff, !P0 ;  /* 0xffffffff09097807 */ /* 0x000fca0004000000 */
[----:B------:R-:W-:Y:S01]  /*1fe0*/  STG.E desc[UR18][R2.64], R9 ;  /* 0x0000000902007986 */ /* 0x000fe2000c101912 */
[----:B------:R-:W-:Y:S05]  /*1ff0*/  EXIT ;  /* 0x000000000000794d */ /* 0x000fea0003800000 */
.L_x_16:
[----:B------:R-:W-:-:S00]  /*2000*/  BRA `(.L_x_16) ;  /* 0xfffffffc00fc7947 */ /* 0x000fc0000383ffff */
[----:B------:R-:W-:-:S00]  /*2010*/  NOP ;  /* 0x0000000000007918 */ /* 0x000fc00000000000 */
        /* <DEDUP_REMOVED lines=14> */
.L_x_37:


//--------------------- .text._ZN3cub18CUB_300001_SM_10006detail9transform16transform_kernelINS2_10policy_hubILb1EN4cuda3std3__45tupleIJN6thrust24THRUST_300001_SM_1000_NS6detail15normal_iteratorINSA_10device_ptrIcEEEESF_EEEE10policy1000Ei15calculate_scoreIcENSC_INSD_IiEEEEJPcSN_EEEvT0_iT1_T2_DpNS2_10kernel_argIT3_EE --------------------------
	.section	.text._ZN3cub18CUB_300001_SM_10006detail9transform16transform_kernelINS2_10policy_hubILb1EN4cuda3std3__45tupleIJN6thrust24THRUST_300001_SM_1000_NS6detail15normal_iteratorINSA_10device_ptrIcEEEESF_EEEE10policy1000Ei15calculate_scoreIcENSC_INSD_IiEEEEJPcSN_EEEvT0_iT1_T2_DpNS2_10kernel_argIT3_EE,"ax",@progbits
	.align	128
        .global         _ZN3cub18CUB_300001_SM_10006detail9transform16transform_kernelINS2_10policy_hubILb1EN4cuda3std3__45tupleIJN6thrust24THRUST_300001_SM_1000_NS6detail15normal_iteratorINSA_10device_ptrIcEEEESF_EEEE10policy1000Ei15calculate_scoreIcENSC_INSD_IiEEEEJPcSN_EEEvT0_iT1_T2_DpNS2_10kernel_argIT3_EE
        .type           _ZN3cub18CUB_300001_SM_10006detail9transform16transform_kernelINS2_10policy_hubILb1EN4cuda3std3__45tupleIJN6thrust24THRUST_300001_SM_1000_NS6detail15normal_iteratorINSA_10device_ptrIcEEEESF_EEEE10policy1000Ei15calculate_scoreIcENSC_INSD_IiEEEEJPcSN_EEEvT0_iT1_T2_DpNS2_10kernel_argIT3_EE,@function
        .size           _ZN3cub18CUB_300001_SM_10006detail9transform16transform_kernelINS2_10policy_hubILb1EN4cuda3std3__45tupleIJN6thrust24THRUST_300001_SM_1000_NS6detail15normal_iteratorINSA_10device_ptrIcEEEESF_EEEE10policy1000Ei15calculate_scoreIcENSC_INSD_IiEEEEJPcSN_EEEvT0_iT1_T2_DpNS2_10kernel_argIT3_EE,(.L_x_38 - _ZN3cub18CUB_300001_SM_10006detail9transform16transform_kernelINS2_10policy_hubILb1EN4cuda3std3__45tupleIJN6thrust24THRUST_300001_SM_1000_NS6detail15normal_iteratorINSA_10device_ptrIcEEEESF_EEEE10policy1000Ei15calculate_scoreIcENSC_INSD_IiEEEEJPcSN_EEEvT0_iT1_T2_DpNS2_10kernel_argIT3_EE)
        .other          _ZN3cub18CUB_300001_SM_10006detail9transform16transform_kernelINS2_10policy_hubILb1EN4cuda3std3__45tupleIJN6thrust24THRUST_300001_SM_1000_NS6detail15normal_iteratorINSA_10device_ptrIcEEEESF_EEEE10policy1000Ei15calculate_scoreIcENSC_INSD_IiEEEEJPcSN_EEEvT0_iT1_T2_DpNS2_10kernel_argIT3_EE,@"STO_CUDA_ENTRY STV_DEFAULT"
_ZN3cub18CUB_300001_SM_10006detail9transform16transform_kernelINS2_10policy_hubILb1EN4cuda3std3__45tupleIJN6thrust24THRUST_300001_SM_1000_NS6detail15normal_iteratorINSA_10device_ptrIcEEEESF_EEEE10policy1000Ei15calculate_scoreIcENSC_INSD_IiEEEEJPcSN_EEEvT0_iT1_T2_DpNS2_10kernel_argIT3_EE:
.text._ZN3cub18CUB_300001_SM_10006detail9transform16transform_kernelINS2_10policy_hubILb1EN4cuda3std3__45tupleIJN6thrust24THRUST_300001_SM_1000_NS6detail15normal_iteratorINSA_10device_ptrIcEEEESF_EEEE10policy1000Ei15calculate_scoreIcENSC_INSD_IiEEEEJPcSN_EEEvT0_iT1_T2_DpNS2_10kernel_argIT3_EE:
[----:B------:R-:W-:Y:S08]  /*0000*/  LDC R1, c[0x0][0x37c] ;  /* 0x0000df00ff017b82 */ /* 0x000ff00000000800 */
[----:B------:R-:W0:Y:S01]  /*0010*/  LDC.64 R2, c[0x0][0x380] ;  /* 0x0000e000ff027b82 */ /* 0x000e220000000a00 */
[----:B------:R-:W1:Y:S01]  /*0020*/  S2R R17, SR_TID.X ;  /* 0x0000000000117919 */ /* 0x000e620000002100 */
[----:B------:R-:W-:Y:S06]  /*0030*/  BSSY.RECONVERGENT B0, `(.L_x_17) ;  /* 0x0000021000007945 */ /* 0x000fec0003800200 */
[----:B------:R-:W2:Y:S01]  /*0040*/  S2UR UR4, SR_CTAID.X ;  /* 0x00000000000479c3 */ /* 0x000ea20000002500 */
[----:B0-----:R-:W-:-:S04]  /*0050*/  IMAD.SHL.U32 R4, R3, 0x80, RZ ;  /* 0x0000008003047824 */ /* 0x001fc800078e00ff */
[----:B--2---:R-:W-:Y:S02]  /*0060*/  IMAD R15, R4, UR4, RZ ;  /* 0x00000004040f7c24 */ /* 0x004fe4000f8e02ff */
[----:B-1----:R-:W-:Y:S02]  /*0070*/  IMAD.SHL.U32 R9, R17, 0x80, RZ ;  /* 0x0000008011097824 */ /* 0x002fe400078e00ff */
[--C-:B------:R-:W-:Y:S01]  /*0080*/  IMAD.IADD R5, R2, 0x1, -R15.reuse ;  /* 0x0000000102057824 */ /* 0x100fe200078e0a0f */
[----:B------:R-:W-:-:S04]  /*0090*/  SHF.R.S32.HI R0, RZ, 0x1f, R15 ;  /* 0x0000001fff007819 */ /* 0x000fc8000001140f */
[----:B------:R-:W-:-:S04]  /*00a0*/  VIMNMX R2, PT, PT, R4, R5, PT ;  /* 0x0000000504027248 */ /* 0x000fc80003fe0100 */
[----:B------:R-:W-:-:S13]  /*00b0*/  ISETP.GE.AND P0, PT, R9, R2, PT ;  /* 0x000000020900720c */ /* 0x000fda0003f06270 */
[----:B------:R-:W-:Y:S05]  /*00c0*/  @P0 BRA `(.L_x_18) ;  /* 0x00000000005c0947 */ /* 0x000fea0003800000 */
[----:B------:R-:W0:Y:S01]  /*00d0*/  LDC.64 R6, c[0x0][0x398] ;  /* 0x0000e600ff067b82 */ /* 0x000e220000000a00 */
[----:B------:R-:W-:Y:S01]  /*00e0*/  BSSY.RECONVERGENT B1, `(.L_x_19) ;  /* 0x000000b000017945 */ /* 0x000fe20003800200 */
[----:B------:R-:W-:Y:S02]  /*00f0*/  IMAD.MOV.U32 R11, RZ, RZ, R9 ;  /* 0x000000ffff0b7224 */ /* 0x000fe400078e0009 */
[----:B0-----:R-:W-:-:S03]  /*0100*/  IMAD.WIDE.U32 R6, R17, 0x80, R6 ;  /* 0x0000008011067825 */ /* 0x001fc600078e0006 */
[----:B------:R-:W-:-:S05]  /*0110*/  IADD3 R6, P0, PT, R15, R6, RZ ;  /* 0x000000060f067210 */ /* 0x000fca0007f1e0ff */
[----:B------:R-:W-:-:S08]  /*0120*/  IMAD.X R7, R7, 0x1, R0, P0 ;  /* 0x0000000107077824 */ /* 0x000fd000000e0600 */
.L_x_20:
[----:B------:R-:W-:Y:S01]  /*0130*/  VIADD R11, R11, 0x4000 ;  /* 0x000040000b0b7836 */ /* 0x000fe20000000000 */
[----:B------:R0:W-:Y:S04]  /*0140*/  CCTL.E.PF2 [R6] ;  /* 0x000000000600798f */ /* 0x0001e80000800100 */
[----:B------:R-:W-:Y:S02]  /*0150*/  ISETP.GE.AND P0, PT, R11, R2, PT ;  /* 0x000000020b00720c */ /* 0x000fe40003f06270 */
[----:B0-----:R-:W-:-:S05]  /*0160*/  IADD3 R6, P1, PT, R6, 0x4000, RZ ;  /* 0x0000400006067810 */ /* 0x001fca0007f3e0ff */
[----:B------:R-:W-:-:S06]  /*0170*/  IMAD.X R7, RZ, RZ, R7, P1 ;  /* 0x000000ffff077224 */ /* 0x000fcc00008e0607 */
[----:B------:R-:W-:Y:S05]  /*0180*/  @!P0 BRA `(.L_x_20) ;  /* 0xfffffffc00e88947 */ /* 0x000fea000383ffff */
[----:B------:R-:W-:Y:S05]  /*0190*/  BSYNC.RECONVERGENT B1 ;  /* 0x0000000000017941 */ /* 0x000fea0003800200 */
.L_x_19:
[----:B------:R-:W0:Y:S02]  /*01a0*/  LDC.64 R6, c[0x0][0x3a8] ;  /* 0x0000ea00ff067b82 */ /* 0x000e240000000a00 */
[----:B0-----:R-:W-:-:S03]  /*01b0*/  IMAD.WIDE.U32 R6, R17, 0x80, R6 ;  /* 0x0000008011067825 */ /* 0x001fc600078e0006 */
[----:B------:R-:W-:-:S05]  /*01c0*/  IADD3 R6, P0, PT, R15, R6, RZ ;  /* 0x000000060f067210 */ /* 0x000fca0007f1e0ff */
[----:B------:R-:W-:-:S08]  /*01d0*/  IMAD.X R7, R7, 0x1, R0, P0 ;  /* 0x0000000107077824 */ /* 0x000fd000000e0600 */
.L_x_21:
[----:B------:R-:W-:Y:S01]  /*01e0*/  VIADD R9, R9, 0x4000 ;  /* 0x0000400009097836 */ /* 0x000fe20000000000 */
[----:B------:R0:W-:Y:S04]  /*01f0*/  CCTL.E.PF2 [R6] ;  /* 0x000000000600798f */ /* 0x0001e80000800100 */
[----:B------:R-:W-:Y:S02]  /*0200*/  ISETP.GE.AND P0, PT, R9, R2, PT ;  /* 0x000000020900720c */ /* 0x000fe40003f06270 */
[----:B0-----:R-:W-:-:S05]  /*0210*/  IADD3 R6, P1, PT, R6, 0x4000, RZ ;  /* 0x0000400006067810 */ /* 0x001fca0007f3e0ff */
[----:B------:R-:W-:-:S06]  /*0220*/  IMAD.X R7, RZ, RZ, R7, P1 ;  /* 0x000000ffff077224 */ /* 0x000fcc00008e0607 */
[----:B------:R-:W-:Y:S05]  /*0230*/  @!P0 BRA `(.L_x_21) ;  /* 0xfffffffc00e88947 */ /* 0x000fea000383ffff */
.L_x_18:
[----:B------:R-:W-:Y:S05]  /*0240*/  BSYNC.RECONVERGENT B0 ;  /* 0x0000000000007941 */ /* 0x000fea0003800200 */
.L_x_17:
[----:B------:R-:W0:Y:S01]  /*0250*/  LDC.64 R8, c[0x0][0x398] ;  /* 0x0000e600ff087b82 */ /* 0x000e220000000a00 */
[----:B------:R-:W1:Y:S01]  /*0260*/  LDCU.64 UR6, c[0x0][0x3a8] ;  /* 0x00007500ff0677ac */ /* 0x000e620008000a00 */
[----:B------:R-:W-:Y:S02]  /*0270*/  ISETP.GT.AND P0, PT, R4, R5, PT ;  /* 0x000000050400720c */ /* 0x000fe40003f04270 */
[C---:B------:R-:W-:Y:S01]  /*0280*/  SHF.L.U64.HI R6, R15.reuse, 0x2, R0 ;  /* 0x000000020f067819 */ /* 0x040fe20000010200 */
[----:B------:R-:W2:Y:S03]  /*0290*/  LDCU.64 UR4, c[0x0][0x358] ;  /* 0x00006b00ff0477ac */ /* 0x000ea60008000a00 */
[----:B------:R-:W3:Y:S01]  /*02a0*/  LDC.64 R10, c[0x0][0x390] ;  /* 0x0000e400ff0a7b82 */ /* 0x000ee20000000a00 */
[----:B0-----:R-:W-:-:S05]  /*02b0*/  IADD3 R16, P1, PT, R15, R8, RZ ;  /* 0x000000080f107210 */ /* 0x001fca0007f3e0ff */
[----:B------:R-:W-:Y:S01]  /*02c0*/  IMAD.X R14, R0, 0x1, R9, P1 ;  /* 0x00000001000e7824 */ /* 0x000fe200008e0609 */
[C---:B---3--:R-:W-:Y:S02]  /*02d0*/  LEA R4, P3, R15.reuse, R10, 0x2 ;  /* 0x0000000a0f047211 */ /* 0x048fe400078610ff */
[----:B-1----:R-:W-:-:S03]  /*02e0*/  IADD3 R15, P2, PT, R15, UR6, RZ ;  /* 0x000000060f0f7c10 */ /* 0x002fc6000ff5e0ff */
[----:B------:R-:W-:Y:S01]  /*02f0*/  IMAD.X R5, R6, 0x1, R11, P3 ;  /* 0x0000000106057824 */ /* 0x000fe200018e060b */
[----:B------:R-:W-:Y:S01]  /*0300*/  IADD3.X R0, PT, PT, R0, UR7, RZ, P2, !PT ;  /* 0x0000000700007c10 */ /* 0x000fe200097fe4ff */
[----:B--2---:R-:W-:Y:S08]  /*0310*/  @P0 BRA `(.L_x_22) ;  /* 0x00000008005c0947 */ /* 0x004ff00003800000 */
[----:B------:R-:W-:-:S13]  /*0320*/  ISETP.GE.AND P0, PT, R3, 0x1, PT ;  /* 0x000000010300780c */ /* 0x000fda0003f06270 */
[----:B------:R-:W-:Y:S05]  /*0330*/  @!P0 EXIT ;  /* 0x000000000000894d */ /* 0x000fea0003800000 */
[C---:B------:R-:W-:Y:S01]  /*0340*/  ISETP.GE.U32.AND P1, PT, R3.reuse, 0x8, PT ;  /* 0x000000080300780c */ /* 0x040fe20003f26070 */
[----:B------:R-:W-:Y:S01]  /*0350*/  IMAD.MOV.U32 R18, RZ, RZ, RZ ;  /* 0x000000ffff127224 */ /* 0x000fe200078e00ff */
[----:B------:R-:W-:-:S04]  /*0360*/  LOP3.LUT R24, R3, 0x7, RZ, 0xc0, !PT ;  /* 0x0000000703187812 */ /* 0x000fc800078ec0ff */
[----:B------:R-:W-:-:S07]  /*0370*/  ISETP.NE.AND P0, PT, R24, RZ, PT ;  /* 0x000000ff1800720c */ /* 0x000fce0003f05270 */
[----:B------:R-:W-:Y:S06]  /*0380*/  @!P1 BRA `(.L_x_23) ;  /* 0x0000000400189947 */ /* 0x000fec0003800000 */
[----:B------:R-:W-:Y:S01]  /*0390*/  IADD3 R2, P1, PT, R4, 0x600, RZ ;  /* 0x0000060004027810 */ /* 0x000fe20007f3e0ff */
[----:B------:R-:W-:Y:S01]  /*03a0*/  IMAD.WIDE.U32 R20, R17, 0x4, R4 ;  /* 0x0000000411147825 */ /* 0x000fe200078e0004 */
[----:B------:R-:W-:-:S03]  /*03b0*/  LOP3.LUT R18, R3, 0x7ffffff8, RZ, 0xc0, !PT ;  /* 0x7ffffff803127812 */ /* 0x000fc600078ec0ff */
[----:B------:R-:W-:Y:S02]  /*03c0*/  VIADD R25, R17, 0x80 ;  /* 0x0000008011197836 */ /* 0x000fe40000000000 */
[----:B------:R-:W-:Y:S02]  /*03d0*/  IMAD.MOV.U32 R19, RZ, RZ, R17 ;  /* 0x000000ffff137224 */ /* 0x000fe400078e0011 */
[----:B------:R-:W-:Y:S02]  /*03e0*/  IMAD.MOV.U32 R23, RZ, RZ, RZ ;  /* 0x000000ffff177224 */ /* 0x000fe400078e00ff */
[----:B------:R-:W-:Y:S02]  /*03f0*/  IMAD.X R3, RZ, RZ, R5, P1 ;  /* 0x000000ffff037224 */ /* 0x000fe400008e0605 */
[----:B------:R-:W-:-:S07]  /*0400*/  IMAD.MOV R22, RZ, RZ, -R18 ;  /* 0x000000ffff167224 */ /* 0x000fce00078e0a12 */
.L_x_24:
[C---:B------:R-:W-:Y:S02]  /*0410*/  IADD3 R12, P2, PT, R19.reuse, R15, RZ ;  /* 0x0000000f130c7210 */ /* 0x040fe40007f5e0ff */
[----:B------:R-:W-:-:S03]  /*0420*/  IADD3 R10, P1, PT, R19, R16, RZ ;  /* 0x00000010130a7210 */ /* 0x000fc60007f3e0ff */
[C---:B------:R-:W-:Y:S02]  /*0430*/  IMAD.X R13, R23.reuse, 0x1, R0, P2 ;  /* 0x00000001170d7824 */ /* 0x040fe400010e0600 */
[----:B------:R-:W-:-:S04]  /*0440*/  IMAD.X R11, R23, 0x1, R14, P1 ;  /* 0x00000001170b7824 */ /* 0x000fc800008e060e */
[----:B------:R-:W2:Y:S04]  /*0450*/  LDG.E.U8 R13, desc[UR4][R12.64] ;  /* 0x000000040c0d7981 */ /* 0x000ea8000c1e1100 */
[----:B------:R0:W2:Y:S01]  /*0460*/  LDG.E.U8 R10, desc[UR4][R10.64] ;  /* 0x000000040a0a7981 */ /* 0x0000a2000c1e1100 */
[----:B------:R-:W-:Y:S01]  /*0470*/  IADD3 R8, P1, PT, R25, 0x180, RZ ;  /* 0x0000018019087810 */ /* 0x000fe20007f3e0ff */
[----:B------:R-:W-:-:S03]  /*0480*/  IMAD.MOV.U32 R26, RZ, RZ, 0x2 ;  /* 0x00000002ff1a7424 */ /* 0x000fc600078e00ff */
[----:B------:R-:W-:Y:S02]  /*0490*/  LEA.HI.X.SX32 R9, R25, RZ, 0x1, P1 ;  /* 0x000000ff19097211 */ /* 0x000fe400008f0eff */
[C---:B------:R-:W-:Y:S02]  /*04a0*/  IADD3 R6, P2, PT, R8.reuse, R16, RZ ;  /* 0x0000001008067210 */ /* 0x040fe40007f5e0ff */
[----:B------:R-:W-:Y:S01]  /*04b0*/  IADD3 R8, P3, PT, R8, R15, RZ ;  /* 0x0000000f08087210 */ /* 0x000fe20007f7e0ff */
[----:B0-----:R-:W-:Y:S02]  /*04c0*/  IMAD.MOV.U32 R11, RZ, RZ, R21 ;  /* 0x000000ffff0b7224 */ /* 0x001fe400078e0015 */
[C---:B------:R-:W-:Y:S02]  /*04d0*/  IMAD.X R7, R9.reuse, 0x1, R14, P2 ;  /* 0x0000000109077824 */ /* 0x040fe400010e060e */
[----:B------:R-:W-:Y:S01]  /*04e0*/  IMAD.X R9, R9, 0x1, R0, P3 ;  /* 0x0000000109097824 */ /* 0x000fe200018e0600 */
[----:B--2---:R-:W-:Y:S01]  /*04f0*/  ISETP.NE.AND P1, PT, R10, R13, PT ;  /* 0x0000000d0a00720c */ /* 0x004fe20003f25270 */
[----:B------:R-:W-:-:S03]  /*0500*/  IMAD.MOV.U32 R10, RZ, RZ, R20 ;  /* 0x000000ffff0a7224 */ /* 0x000fc600078e0014 */
[----:B------:R-:W-:-:S05]  /*0510*/  SEL R27, R26, 0xffffffff, !P1 ;  /* 0xffffffff1a1b7807 */ /* 0x000fca0004800000 */
[----:B------:R0:W-:Y:S04]  /*0520*/  STG.E desc[UR4][R10.64], R27 ;  /* 0x0000001b0a007986 */ /* 0x0001e8000c101904 */
[----:B------:R-:W2:Y:S04]  /*0530*/  LDG.E.U8 R12, desc[UR4][R6.64+-0x180] ;  /* 0xfffe8004060c7981 */ /* 0x000ea8000c1e1100 */
[----:B------:R-:W2:Y:S02]  /*0540*/  LDG.E.U8 R13, desc[UR4][R8.64+-0x180] ;  /* 0xfffe8004080d7981 */ /* 0x000ea4000c1e1100 */
[----:B--2---:R-:W-:Y:S01]  /*0550*/  ISETP.NE.AND P1, PT, R12, R13, PT ;  /* 0x0000000d0c00720c */ /* 0x004fe20003f25270 */
[----:B------:R-:W-:-:S03]  /*0560*/  IMAD.WIDE R12, R25, 0x4, R2 ;  /* 0x00000004190c7825 */ /* 0x000fc600078e0202 */
[----:B------:R-:W-:-:S05]  /*0570*/  SEL R29, R26, 0xffffffff, !P1 ;  /* 0xffffffff1a1d7807 */ /* 0x000fca0004800000 */
[----:B------:R1:W-:Y:S04]  /*0580*/  STG.E desc[UR4][R12.64+-0x600], R29 ;  /* 0xfffa001d0c007986 */ /* 0x0003e8000c101904 */
[----:B------:R-:W2:Y:S04]  /*0590*/  LDG.E.U8 R28, desc[UR4][R6.64+-0x100] ;  /* 0xffff0004061c7981 */ /* 0x000ea8000c1e1100 */
[----:B0-----:R-:W2:Y:S02]  /*05a0*/  LDG.E.U8 R11, desc[UR4][R8.64+-0x100] ;  /* 0xffff0004080b7981 */ /* 0x001ea4000c1e1100 */
[----:B--2---:R-:W-:-:S04]  /*05b0*/  ISETP.NE.AND P1, PT, R28, R11, PT ;  /* 0x0000000b1c00720c */ /* 0x004fc80003f25270 */
[----:B------:R-:W-:-:S05]  /*05c0*/  SEL R28, R26, 0xffffffff, !P1 ;  /* 0xffffffff1a1c7807 */ /* 0x000fca0004800000 */
[----:B------:R-:W-:Y:S04]  /*05d0*/  STG.E desc[UR4][R12.64+-0x400], R28 ;  /* 0xfffc001c0c007986 */ /* 0x000fe8000c101904 */
[----:B------:R-:W2:Y:S04]  /*05e0*/  LDG.E.U8 R10, desc[UR4][R6.64+-0x80] ;  /* 0xffff8004060a7981 */ /* 0x000ea8000c1e1100 */
[----:B------:R-:W2:Y:S02]  /*05f0*/  LDG.E.U8 R11, desc[UR4][R8.64+-0x80] ;  /* 0xffff8004080b7981 */ /* 0x000ea4000c1e1100 */
[----:B--2---:R-:W-:-:S04]  /*0600*/  ISETP.NE.AND P1, PT, R10, R11, PT ;  /* 0x0000000b0a00720c */ /* 0x004fc80003f25270 */
[----:B------:R-:W-:-:S05]  /*0610*/  SEL R11, R26, 0xffffffff, !P1 ;  /* 0xffffffff1a0b7807 */ /* 0x000fca0004800000 */
        /* <DEDUP_REMOVED lines=11> */
[----:B------:R-:W3:Y:S04]  /*06d0*/  LDG.E.U8 R10, desc[UR4][R6.64+0x100] ;  /* 0x00010004060a7981 */ /* 0x000ee8000c1e1100 */
[----:B0-----:R-:W3:Y:S02]  /*06e0*/  LDG.E.U8 R11, desc[UR4][R8.64+0x100] ;  /* 0x00010004080b7981 */ /* 0x001ee4000c1e1100 */
[----:B---3--:R-:W-:-:S04]  /*06f0*/  ISETP.NE.AND P1, PT, R10, R11, PT ;  /* 0x0000000b0a00720c */ /* 0x008fc80003f25270 */
[----:B------:R-:W-:-:S05]  /*0700*/  SEL R11, R26, 0xffffffff, !P1 ;  /* 0xffffffff1a0b7807 */ /* 0x000fca0004800000 */
[----:B------:R1:W-:Y:S04]  /*0710*/  STG.E desc[UR4][R12.64+0x400], R11 ;  /* 0x0004000b0c007986 */ /* 0x0003e8000c101904 */
[----:B------:R-:W3:Y:S04]  /*0720*/  LDG.E.U8 R10, desc[UR4][R6.64+0x180] ;  /* 0x00018004060a7981 */ /* 0x000ee8000c1e1100 */
[----:B--2---:R-:W3:Y:S01]  /*0730*/  LDG.E.U8 R27, desc[UR4][R8.64+0x180] ;  /* 0x00018004081b7981 */ /* 0x004ee2000c1e1100 */
[----:B------:R-:W-:Y:S01]  /*0740*/  VIADD R22, R22, 0x8 ;  /* 0x0000000816167836 */ /* 0x000fe20000000000 */
[----:B------:R-:W-:-:S02]  /*0750*/  IADD3 R20, P2, PT, R20, 0x1000, RZ ;  /* 0x0000100014147810 */ /* 0x000fc40007f5e0ff */
[----:B------:R-:W-:Y:S01]  /*0760*/  IADD3 R19, P3, PT, R19, 0x400, RZ ;  /* 0x0000040013137810 */ /* 0x000fe20007f7e0ff */
[----:B------:R-:W-:Y:S02]  /*0770*/  VIADD R25, R25, 0x400 ;  /* 0x0000040019197836 */ /* 0x000fe40000000000 */
[----:B------:R-:W-:Y:S02]  /*0780*/  IMAD.X R21, RZ, RZ, R21, P2 ;  /* 0x000000ffff157224 */ /* 0x000fe400010e0615 */
[----:B------:R-:W-:Y:S01]  /*0790*/  IMAD.X R23, RZ, RZ, R23, P3 ;  /* 0x000000ffff177224 */ /* 0x000fe200018e0617 */
[----:B---3--:R-:W-:-:S04]  /*07a0*/  ISETP.NE.AND P1, PT, R10, R27, PT ;  /* 0x0000001b0a00720c */ /* 0x008fc80003f25270 */
[----:B------:R-:W-:-:S05]  /*07b0*/  SEL R27, R26, 0xffffffff, !P1 ;  /* 0xffffffff1a1b7807 */ /* 0x000fca0004800000 */
[----:B------:R1:W-:Y:S01]  /*07c0*/  STG.E desc[UR4][R12.64+0x600], R27 ;  /* 0x0006001b0c007986 */ /* 0x0003e2000c101904 */
[----:B------:R-:W-:-:S13]  /*07d0*/  ISETP.NE.AND P1, PT, R22, RZ, PT ;  /* 0x000000ff1600720c */ /* 0x000fda0003f25270 */
[----:B-1----:R-:W-:Y:S05]  /*07e0*/  @P1 BRA `(.L_x_24) ;  /* 0xfffffffc00081947 */ /* 0x002fea000383ffff */
.L_x_23:
[----:B------:R-:W-:Y:S05]  /*07f0*/  @!P0 EXIT ;  /* 0x000000000000894d */ /* 0x000fea0003800000 */
[----:B------:R-:W0:Y:S01]  /*0800*/  LDC R10, c[0x0][0x384] ;  /* 0x0000e100ff0a7b82 */ /* 0x000e220000000800 */
[----:B------:R-:W-:Y:S02]  /*0810*/  ISETP.GE.U32.AND P1, PT, R24, 0x4, PT ;  /* 0x000000041800780c */ /* 0x000fe40003f26070 */
[----:B0-----:R-:W-:-:S04]  /*0820*/  LOP3.LUT R20, R10, 0x3, RZ, 0xc0, !PT ;  /* 0x000000030a147812 */ /* 0x001fc800078ec0ff */
[----:B------:R-:W-:-:S07]  /*0830*/  ISETP.NE.AND P0, PT, R20, RZ, PT ;  /* 0x000000ff1400720c */ /* 0x000fce0003f05270 */
[----:B------:R-:W-:Y:S06]  /*0840*/  @!P1 BRA `(.L_x_25) ;  /* 0x0000000000749947 */ /* 0x000fec0003800000 */
[----:B------:R-:W-:-:S05]  /*0850*/  IMAD R9, R18, 0x80, R17 ;  /* 0x0000008012097824 */ /* 0x000fca00078e0211 */
[----:B------:R-:W-:Y:S02]  /*0860*/  SHF.R.S32.HI R3, RZ, 0x1f, R9 ;  /* 0x0000001fff037819 */ /* 0x000fe40000011409 */
[C---:B------:R-:W-:Y:S02]  /*0870*/  IADD3 R6, P1, PT, R9.reuse, R16, RZ ;  /* 0x0000001009067210 */ /* 0x040fe40007f3e0ff */
[----:B------:R-:W-:-:S03]  /*0880*/  IADD3 R2, P2, PT, R9, R15, RZ ;  /* 0x0000000f09027210 */ /* 0x000fc60007f5e0ff */
[C---:B------:R-:W-:Y:S02]  /*0890*/  IMAD.X R7, R3.reuse, 0x1, R14, P1 ;  /* 0x0000000103077824 */ /* 0x040fe400008e060e */
[----:B------:R-:W-:-:S03]  /*08a0*/  IMAD.X R3, R3, 0x1, R0, P2 ;  /* 0x0000000103037824 */ /* 0x000fc600010e0600 */
[----:B------:R-:W2:Y:S04]  /*08b0*/  LDG.E.U8 R8, desc[UR4][R6.64] ;  /* 0x0000000406087981 */ /* 0x000ea8000c1e1100 */
[----:B------:R-:W2:Y:S01]  /*08c0*/  LDG.E.U8 R11, desc[UR4][R2.64] ;  /* 0x00000004020b7981 */ /* 0x000ea2000c1e1100 */
[----:B------:R-:W-:Y:S01]  /*08d0*/  IMAD.MOV.U32 R21, RZ, RZ, 0x2 ;  /* 0x00000002ff157424 */ /* 0x000fe200078e00ff */
[----:B--2---:R-:W-:Y:S01]  /*08e0*/  ISETP.NE.AND P1, PT, R8, R11, PT ;  /* 0x0000000b0800720c */ /* 0x004fe20003f25270 */
[----:B------:R-:W-:-:S03]  /*08f0*/  IMAD.WIDE R8, R9, 0x4, R4 ;  /* 0x0000000409087825 */ /* 0x000fc600078e0204 */
[----:B------:R-:W-:-:S05]  /*0900*/  SEL R11, R21, 0xffffffff, !P1 ;  /* 0xffffffff150b7807 */ /* 0x000fca0004800000 */
[----:B------:R0:W-:Y:S04]  /*0910*/  STG.E desc[UR4][R8.64], R11 ;  /* 0x0000000b08007986 */ /* 0x0001e8000c101904 */
        /* <DEDUP_REMOVED lines=10> */
[----:B0-----:R-:W2:Y:S04]  /*09c0*/  LDG.E.U8 R11, desc[UR4][R6.64+0x180] ;  /* 0x00018004060b7981 */ /* 0x001ea8000c1e1100 */
[----:B------:R-:W2:Y:S01]  /*09d0*/  LDG.E.U8 R12, desc[UR4][R2.64+0x180] ;  /* 0x00018004020c7981 */ /* 0x000ea2000c1e1100 */
[----:B------:R-:W-:Y:S01]  /*09e0*/  VIADD R18, R18, 0x4 ;  /* 0x0000000412127836 */ /* 0x000fe20000000000 */
[----:B--2---:R-:W-:-:S04]  /*09f0*/  ISETP.NE.AND P1, PT, R11, R12, PT ;  /* 0x0000000c0b00720c */ /* 0x004fc80003f25270 */
[----:B------:R-:W-:-:S05]  /*0a00*/  SEL R11, R21, 0xffffffff, !P1 ;  /* 0xffffffff150b7807 */ /* 0x000fca0004800000 */
[----:B------:R1:W-:Y:S04]  /*0a10*/  STG.E desc[UR4][R8.64+0x600], R11 ;  /* 0x0006000b08007986 */ /* 0x0003e8000c101904 */
.L_x_25:
[----:B------:R-:W-:Y:S05]  /*0a20*/  @!P0 EXIT ;  /* 0x000000000000894d */ /* 0x000fea0003800000 */
[----:B------:R-:W-:Y:S02]  /*0a30*/  ISETP.NE.AND P0, PT, R20, 0x1, PT ;  /* 0x000000011400780c */ /* 0x000fe40003f05270 */
[----:B------:R-:W-:-:S04]  /*0a40*/  LOP3.LUT R10, R10, 0x1, RZ, 0xc0, !PT ;  /* 0x000000010a0a7812 */ /* 0x000fc800078ec0ff */
[----:B------:R-:W-:-:S07]  /*0a50*/  ISETP.NE.U32.AND P1, PT, R10, 0x1, PT ;  /* 0x000000010a00780c */ /* 0x000fce0003f25070 */
[----:B------:R-:W-:Y:S06]  /*0a60*/  @!P0 BRA `(.L_x_26) ;  /* 0x00000000004c8947 */ /* 0x000fec0003800000 */
[----:B-1----:R-:W-:-:S05]  /*0a70*/  IMAD R11, R18, 0x80, R17 ;  /* 0x00000080120b7824 */ /* 0x002fca00078e0211 */
        /* <DEDUP_REMOVED lines=13> */
[----:B------:R-:W2:Y:S01]  /*0b50*/  LDG.E.U8 R13, desc[UR4][R2.64+0x80] ;  /* 0x00008004020d7981 */ /* 0x000ea2000c1e1100 */
[----:B------:R-:W-:Y:S01]  /*0b60*/  VIADD R18, R18, 0x2 ;  /* 0x0000000212127836 */ /* 0x000fe20000000000 */
[----:B--2---:R-:W-:-:S04]  /*0b70*/  ISETP.NE.AND P0, PT, R10, R13, PT ;  /* 0x0000000d0a00720c */ /* 0x004fc80003f05270 */
[----:B------:R-:W-:-:S05]  /*0b80*/  SEL R13, R12, 0xffffffff, !P0 ;  /* 0xffffffff0c0d7807 */ /* 0x000fca0004000000 */
[----:B------:R0:W-:Y:S04]  /*0b90*/  STG.E desc[UR4][R8.64+0x200], R13 ;  /* 0x0002000d08007986 */ /* 0x0001e8000c101904 */
.L_x_26:
[----:B------:R-:W-:Y:S05]  /*0ba0*/  @P1 EXIT ;  /* 0x000000000000194d */ /* 0x000fea0003800000 */
[----:B------:R-:W-:-:S05]  /*0bb0*/  IMAD R7, R18, 0x80, R17 ;  /* 0x0000008012077824 */ /* 0x000fca00078e0211 */
[C---:B------:R-:W-:Y:S02]  /*0bc0*/  IADD3 R16, P0, PT, R7.reuse, R16, RZ ;  /* 0x0000001007107210 */ /* 0x040fe40007f1e0ff */
[----:B------:R-:W-:Y:S02]  /*0bd0*/  SHF.R.S32.HI R3, RZ, 0x1f, R7 ;  /* 0x0000001fff037819 */ /* 0x000fe40000011407 */
[----:B------:R-:W-:-:S03]  /*0be0*/  IADD3 R2, P1, PT, R7, R15, RZ ;  /* 0x0000000f07027210 */ /* 0x000fc60007f3e0ff */
[C---:B------:R-:W-:Y:S02]  /*0bf0*/  IMAD.X R17, R3.reuse, 0x1, R14, P0 ;  /* 0x0000000103117824 */ /* 0x040fe400000e060e */
[----:B------:R-:W-:-:S03]  /*0c00*/  IMAD.X R3, R3, 0x1, R0, P1 ;  /* 0x0000000103037824 */ /* 0x000fc600008e0600 */
[----:B------:R-:W2:Y:S04]  /*0c10*/  LDG.E.U8 R16, desc[UR4][R16.64] ;  /* 0x0000000410107981 */ /* 0x000ea8000c1e1100 */
[----:B------:R-:W2:Y:S01]  /*0c20*/  LDG.E.U8 R3, desc[UR4][R2.64] ;  /* 0x0000000402037981 */ /* 0x000ea2000c1e1100 */
[----:B------:R-:W-:Y:S02]  /*0c30*/  IMAD.MOV.U32 R0, RZ, RZ, 0x2 ;  /* 0x00000002ff007424 */ /* 0x000fe400078e00ff */
[----:B------:R-:W-:Y:S01]  /*0c40*/  IMAD.WIDE R4, R7, 0x4, R4 ;  /* 0x0000000407047825 */ /* 0x000fe200078e0204 */
[----:B--2---:R-:W-:-:S04]  /*0c50*/  ISETP.NE.AND P0, PT, R16, R3, PT ;  /* 0x000000031000720c */ /* 0x004fc80003f05270 */
[----:B------:R-:W-:-:S05]  /*0c60*/  SEL R7, R0, 0xffffffff, !P0 ;  /* 0xffffffff00077807 */ /* 0x000fca0004000000 */
[----:B------:R-:W-:Y:S01]  /*0c70*/  STG.E desc[UR4][R4.64], R7 ;  /* 0x0000000704007986 */ /* 0x000fe2000c101904 */
[----:B------:R-:W-:Y:S05]  /*0c80*/  EXIT ;  /* 0x000000000000794d */ /* 0x000fea0003800000 */
.L_x_22:
[----:B------:R-:W-:-:S13]  /*0c90*/  ISETP.GE.AND P0, PT, R3, 0x1, PT ;  /* 0x000000010300780c */ /* 0x000fda0003f06270 */
[----:B------:R-:W-:Y:S05]  /*0ca0*/  @!P0 EXIT ;  /* 0x000000000000894d */ /* 0x000fea0003800000 */
[C---:B------:R-:W-:Y:S01]  /*0cb0*/  ISETP.GE.U32.AND P0, PT, R3.reuse, 0x8, PT ;  /* 0x000000080300780c */ /* 0x040fe20003f06070 */
[----:B------:R-:W-:Y:S01]  /*0cc0*/  IMAD.MOV.U32 R6, RZ, RZ, RZ ;  /* 0x000000ffff067224 */ /* 0x000fe200078e00ff */
[----:B------:R-:W-:-:S11]  /*0cd0*/  LOP3.LUT R22, R3, 0x7, RZ, 0xc0, !PT ;  /* 0x0000000703167812 */ /* 0x000fd600078ec0ff */
[----:B------:R-:W-:Y:S05]  /*0ce0*/  @!P0 BRA `(.L_x_27) ;  /* 0x00000004004c8947 */ /* 0x000fea0003800000 */
[----:B------:R-:W-:Y:S01]  /*0cf0*/  LOP3.LUT R6, R3, 0x7ffffff8, RZ, 0xc0, !PT ;  /* 0x7ffffff803067812 */ /* 0x000fe200078ec0ff */
[----:B------:R-:W-:-:S07]  /*0d00*/  IMAD.MOV.U32 R7, RZ, RZ, RZ ;  /* 0x000000ffff077224 */ /* 0x000fce00078e00ff */
.L_x_30:
[----:B0-----:R-:W-:-:S05]  /*0d10*/  IMAD R3, R7, 0x80, R17 ;  /* 0x0000008007037824 */ /* 0x001fca00078e0211 */
[----:B------:R-:W-:-:S13]  /*0d20*/  ISETP.GE.AND P1, PT, R3, R2, PT ;  /* 0x000000020300720c */ /* 0x000fda0003f26270 */
[C---:B------:R-:W-:Y:S02]  /*0d30*/  @!P1 IADD3 R20, P2, PT, R3.reuse, R15, RZ ;  /* 0x0000000f03149210 */ /* 0x040fe40007f5e0ff */
[----:B------:R-:W-:-:S03]  /*0d40*/  @!P1 IADD3 R18, P0, PT, R3, R16, RZ ;  /* 0x0000001003129210 */ /* 0x000fc60007f1e0ff */
[----:B------:R-:W-:Y:S02]  /*0d50*/  @!P1 IMAD.X R21, RZ, RZ, R0, P2 ;  /* 0x000000ffff159224 */ /* 0x000fe400010e0600 */
[----:B------:R-:W-:-:S04]  /*0d60*/  @!P1 IMAD.X R19, RZ, RZ, R14, P0 ;  /* 0x000000ffff139224 */ /* 0x000fc800000e060e */
[----:B------:R-:W2:Y:S04]  /*0d70*/  @!P1 LDG.E.U8 R21, desc[UR4][R20.64] ;  /* 0x0000000414159981 */ /* 0x000ea8000c1e1100 */
[----:B------:R-:W2:Y:S01]  /*0d80*/  @!P1 LDG.E.U8 R18, desc[UR4][R18.64] ;  /* 0x0000000412129981 */ /* 0x000ea2000c1e1100 */
[----:B------:R-:W-:Y:S02]  /*0d90*/  VIADD R25, R3, 0x80 ;  /* 0x0000008003197836 */ /* 0x000fe40000000000 */
[----:B------:R-:W-:-:S03]  /*0da0*/  @!P1 IMAD.MOV.U32 R23, RZ, RZ, 0x2 ;  /* 0x00000002ff179424 */ /* 0x000fc600078e00ff */
[C---:B------:R-:W-:Y:S02]  /*0db0*/  ISETP.GE.AND P0, PT, R25.reuse, R2, PT ;  /* 0x000000021900720c */ /* 0x040fe40003f06270 */
[----:B------:R-:W-:Y:S02]  /*0dc0*/  SHF.R.S32.HI R11, RZ, 0x1f, R25 ;  /* 0x0000001fff0b7819 */ /* 0x000fe40000011419 */
[C---:B------:R-:W-:Y:S02]  /*0dd0*/  IADD3 R8, P3, PT, R25.reuse, R16, RZ ;  /* 0x0000001019087210 */ /* 0x040fe40007f7e0ff */
[----:B------:R-:W-:Y:S01]  /*0de0*/  IADD3 R10, P4, PT, R25, R15, RZ ;  /* 0x0000000f190a7210 */ /* 0x000fe20007f9e0ff */
[----:B------:R-:W-:-:S04]  /*0df0*/  @!P1 IMAD.WIDE.U32 R12, R3, 0x4, R4 ;  /* 0x00000004030c9825 */ /* 0x000fc800078e0004 */
[C---:B------:R-:W-:Y:S02]  /*0e00*/  IMAD.X R9, R11.reuse, 0x1, R14, P3 ;  /* 0x000000010b097824 */ /* 0x040fe400018e060e */
[----:B------:R-:W-:Y:S01]  /*0e10*/  IMAD.X R11, R11, 0x1, R0, P4 ;  /* 0x000000010b0b7824 */ /* 0x000fe200020e0600 */
[----:B--2---:R-:W-:-:S04]  /*0e20*/  @!P1 ISETP.NE.AND P2, PT, R18, R21, PT ;  /* 0x000000151200920c */ /* 0x004fc80003f45270 */
[----:B------:R-:W-:-:S05]  /*0e30*/  @!P1 SEL R23, R23, 0xffffffff, !P2 ;  /* 0xffffffff17179807 */ /* 0x000fca0005000000 */
[----:B------:R0:W-:Y:S04]  /*0e40*/  @!P1 STG.E desc[UR4][R12.64], R23 ;  /* 0x000000170c009986 */ /* 0x0001e8000c101904 */
[----:B------:R-:W2:Y:S04]  /*0e50*/  @!P0 LDG.E.U8 R18, desc[UR4][R8.64] ;  /* 0x0000000408128981 */ /* 0x000ea8000c1e1100 */
[----:B------:R-:W2:Y:S01]  /*0e60*/  @!P0 LDG.E.U8 R19, desc[UR4][R10.64] ;  /* 0x000000040a138981 */ /* 0x000ea2000c1e1100 */
[----:B------:R-:W-:-:S05]  /*0e70*/  VIADD R21, R3, 0x100 ;  /* 0x0000010003157836 */ /* 0x000fca0000000000 */
[----:B------:R-:W-:Y:S01]  /*0e80*/  ISETP.GE.AND P2, PT, R21, R2, PT ;  /* 0x000000021500720c */ /* 0x000fe20003f46270 */
[----:B------:R-:W-:Y:S01]  /*0e90*/  @!P0 IMAD.MOV.U32 R21, RZ, RZ, 0x2 ;  /* 0x00000002ff158424 */ /* 0x000fe200078e00ff */
[----:B--2---:R-:W-:Y:S01]  /*0ea0*/  @!P0 ISETP.NE.AND P1, PT, R18, R19, PT ;  /* 0x000000131200820c */ /* 0x004fe20003f25270 */
[----:B------:R-:W-:-:S03]  /*0eb0*/  IMAD.WIDE R18, R25, 0x4, R4 ;  /* 0x0000000419127825 */ /* 0x000fc600078e0204 */
[----:B------:R-:W-:-:S05]  /*0ec0*/  @!P0 SEL R21, R21, 0xffffffff, !P1 ;  /* 0xffffffff15158807 */ /* 0x000fca0004800000 */
[----:B------:R1:W-:Y:S04]  /*0ed0*/  @!P0 STG.E desc[UR4][R18.64], R21 ;  /* 0x0000001512008986 */ /* 0x0003e8000c101904 */
[----:B------:R-:W2:Y:S04]  /*0ee0*/  @!P2 LDG.E.U8 R20, desc[UR4][R8.64+0x80] ;  /* 0x000080040814a981 */ /* 0x000ea8000c1e1100 */
[----:B0-----:R-:W2:Y:S01]  /*0ef0*/  @!P2 LDG.E.U8 R13, desc[UR4][R10.64+0x80] ;  /* 0x000080040a0da981 */ /* 0x001ea2000c1e1100 */
[----:B------:R-:W-:Y:S02]  /*0f00*/  VIADD R23, R3, 0x180 ;  /* 0x0000018003177836 */ /* 0x000fe40000000000 */
[----:B------:R-:W-:-:S03]  /*0f10*/  @!P2 IMAD.MOV.U32 R12, RZ, RZ, 0x2 ;  /* 0x00000002ff0ca424 */ /* 0x000fc600078e00ff */
[----:B------:R-:W-:Y:S02]  /*0f20*/  ISETP.GE.AND P1, PT, R23, R2, PT ;  /* 0x000000021700720c */ /* 0x000fe40003f26270 */
[----:B--2---:R-:W-:-:S04]  /*0f30*/  @!P2 ISETP.NE.AND P0, PT, R20, R13, PT ;  /* 0x0000000d1400a20c */ /* 0x004fc80003f05270 */
[----:B------:R-:W-:-:S05]  /*0f40*/  @!P2 SEL R13, R12, 0xffffffff, !P0 ;  /* 0xffffffff0c0da807 */ /* 0x000fca0004000000 */
[----:B------:R0:W-:Y:S04]  /*0f50*/  @!P2 STG.E desc[UR4][R18.64+0x200], R13 ;  /* 0x0002000d1200a986 */ /* 0x0001e8000c101904 */
[----:B------:R-:W2:Y:S04]  /*0f60*/  @!P1 LDG.E.U8 R12, desc[UR4][R8.64+0x100] ;  /* 0x00010004080c9981 */ /* 0x000ea8000c1e1100 */
[----:B------:R-:W2:Y:S01]  /*0f70*/  @!P1 LDG.E.U8 R23, desc[UR4][R10.64+0x100] ;  /* 0x000100040a179981 */ /* 0x000ea2000c1e1100 */
[----:B-1----:R-:W-:-:S05]  /*0f80*/  VIADD R21, R3, 0x200 ;  /* 0x0000020003157836 */ /* 0x002fca0000000000 */
[----:B------:R-:W-:Y:S01]  /*0f90*/  ISETP.GE.AND P2, PT, R21, R2, PT ;  /* 0x000000021500720c */ /* 0x000fe20003f46270 */
[----:B------:R-:W-:Y:S01]  /*0fa0*/  @!P1 IMAD.MOV.U32 R21, RZ, RZ, 0x2 ;  /* 0x00000002ff159424 */ /* 0x000fe200078e00ff */
[----:B--2---:R-:W-:-:S04]  /*0fb0*/  @!P1 ISETP.NE.AND P0, PT, R12, R23, PT ;  /* 0x000000170c00920c */ /* 0x004fc80003f05270 */
[----:B------:R-:W-:-:S05]  /*0fc0*/  @!P1 SEL R21, R21, 0xffffffff, !P0 ;  /* 0xffffffff15159807 */ /* 0x000fca0004000000 */
[----:B------:R1:W-:Y:S04]  /*0fd0*/  @!P1 STG.E desc[UR4][R18.64+0x400], R21 ;  /* 0x0004001512009986 */ /* 0x0003e8000c101904 */
[----:B------:R-:W2:Y:S04]  /*0fe0*/  @!P2 LDG.E.U8 R12, desc[UR4][R8.64+0x180] ;  /* 0x00018004080ca981 */ /* 0x000ea8000c1e1100 */
[----:B------:R-:W2:Y:S01]  /*0ff0*/  @!P2 LDG.E.U8 R23, desc[UR4][R10.64+0x180] ;  /* 0x000180040a17a981 */ /* 0x000ea2000c1e1100 */
[----:B0-----:R-:W-:-:S05]  /*1000*/  VIADD R13, R3, 0x280 ;  /* 0x00000280030d7836 */ /* 0x001fca0000000000 */
[----:B------:R-:W-:Y:S01]  /*1010*/  ISETP.GE.AND P1, PT, R13, R2, PT ;  /* 0x000000020d00720c */ /* 0x000fe20003f26270 */
[----:B------:R-:W-:Y:S01]  /*1020*/  @!P2 IMAD.MOV.U32 R13, RZ, RZ, 0x2 ;  /* 0x00000002ff0da424 */ /* 0x000fe200078e00ff */
        /* <DEDUP_REMOVED lines=13> */
[----:B0-----:R-:W-:Y:S02]  /*1100*/  @!P2 IMAD.MOV.U32 R13, RZ, RZ, 0x2 ;  /* 0x00000002ff0da424 */ /* 0x001fe400078e00ff */
[----:B------:R-:W-:-:S02]  /*1110*/  VIADD R3, R3, 0x380 ;  /* 0x0000038003037836 */ /* 0x000fc40000000000 */
[----:B------:R-:W-:Y:S01]  /*1120*/  VIADD R7, R7, 0x8 ;  /* 0x0000000807077836 */ /* 0x000fe20000000000 */
[----:B------:R-:W-:Y:S04]  /*1130*/  BSSY.RECONVERGENT B0, `(.L_x_28) ;  /* 0x000000d000007945 */ /* 0x000fe80003800200 */
[----:B------:R-:W-:Y:S02]  /*1140*/  ISETP.NE.AND P1, PT, R7, R6, PT ;  /* 0x000000060700720c */ /* 0x000fe40003f25270 */
[----:B--2---:R-:W-:-:S04]  /*1150*/  @!P2 ISETP.NE.AND P0, PT, R12, R23, PT ;  /* 0x000000170c00a20c */ /* 0x004fc80003f05270 */
[----:B------:R-:W-:-:S05]  /*1160*/  @!P2 SEL R13, R13, 0xffffffff, !P0 ;  /* 0xffffffff0d0da807 */ /* 0x000fca0004000000 */
[----:B------:R1:W-:Y:S01]  /*1170*/  @!P2 STG.E desc[UR4][R18.64+0xa00], R13 ;  /* 0x000a000d1200a986 */ /* 0x0003e2000c101904 */
[----:B------:R-:W-:-:S13]  /*1180*/  ISETP.GE.AND P0, PT, R3, R2, PT ;  /* 0x000000020300720c */ /* 0x000fda0003f06270 */
[----:B-1----:R-:W-:Y:S05]  /*1190*/  @P0 BRA `(.L_x_29) ;  /* 0x0000000000180947 */ /* 0x002fea0003800000 */
[----:B------:R-:W2:Y:S04]  /*11a0*/  LDG.E.U8 R8, desc[UR4][R8.64+0x300] ;  /* 0x0003000408087981 */ /* 0x000ea8000c1e1100 */
[----:B------:R-:W2:Y:S01]  /*11b0*/  LDG.E.U8 R11, desc[UR4][R10.64+0x300] ;  /* 0x000300040a0b7981 */ /* 0x000ea2000c1e1100 */
[----:B------:R-:W-:Y:S01]  /*11c0*/  IMAD.MOV.U32 R3, RZ, RZ, 0x2 ;  /* 0x00000002ff037424 */ /* 0x000fe200078e00ff */
[----:B--2---:R-:W-:-:S04]  /*11d0*/  ISETP.NE.AND P0, PT, R8, R11, PT ;  /* 0x0000000b0800720c */ /* 0x004fc80003f05270 */
[----:B------:R-:W-:-:S05]  /*11e0*/  SEL R3, R3, 0xffffffff, !P0 ;  /* 0xffffffff03037807 */ /* 0x000fca0004000000 */
[----:B------:R0:W-:Y:S04]  /*11f0*/  STG.E desc[UR4][R18.64+0xc00], R3 ;  /* 0x000c000312007986 */ /* 0x0001e8000c101904 */
.L_x_29:
[----:B------:R-:W-:Y:S05]  /*1200*/  BSYNC.RECONVERGENT B0 ;  /* 0x0000000000007941 */ /* 0x000fea0003800200 */
.L_x_28:
[----:B------:R-:W-:Y:S05]  /*1210*/  @P1 BRA `(.L_x_30) ;  /* 0xfffffff800bc1947 */ /* 0x000fea000383ffff */
.L_x_27:
[----:B------:R-:W-:-:S13]  /*1220*/  ISETP.NE.AND P0, PT, R22, RZ, PT ;  /* 0x000000ff1600720c */ /* 0x000fda0003f05270 */
[----:B------:R-:W-:Y:S05]  /*1230*/  @!P0 EXIT ;  /* 0x000000000000894d */ /* 0x000fea0003800000 */
[----:B0-----:R-:W0:Y:S01]  /*1240*/  LDC R3, c[0x0][0x384] ;  /* 0x0000e100ff037b82 */ /* 0x001e220000000800 */
[----:B------:R-:W-:Y:S02]  /*1250*/  ISETP.GE.U32.AND P1, PT, R22, 0x4, PT ;  /* 0x000000041600780c */ /* 0x000fe40003f26070 */
[----:B0-----:R-:W-:-:S04]  /*1260*/  LOP3.LUT R24, R3, 0x3, RZ, 0xc0, !PT ;  /* 0x0000000303187812 */ /* 0x001fc800078ec0ff */
[----:B------:R-:W-:-:S07]  /*1270*/  ISETP.NE.AND P0, PT, R24, RZ, PT ;  /* 0x000000ff1800720c */ /* 0x000fce0003f05270 */
[----:B------:R-:W-:Y:S06]  /*1280*/  @!P1 BRA `(.L_x_31) ;  /* 0x0000000000e49947 */ /* 0x000fec0003800000 */
[----:B------:R-:W-:-:S05]  /*1290*/  IMAD R7, R6, 0x80, R17 ;  /* 0x0000008006077824 */ /* 0x000fca00078e0211 */
[----:B------:R-:W-:-:S13]  /*12a0*/  ISETP.GE.AND P2, PT, R7, R2, PT ;  /* 0x000000020700720c */ /* 0x000fda0003f46270 */
[----:B------:R-:W-:Y:S02]  /*12b0*/  @!P2 SHF.R.S32.HI R9, RZ, 0x1f, R7 ;  /* 0x0000001fff09a819 */ /* 0x000fe40000011407 */
[C---:B------:R-:W-:Y:S02]  /*12c0*/  @!P2 IADD3 R18, P3, PT, R7.reuse, R15, RZ ;  /* 0x0000000f0712a210 */ /* 0x040fe40007f7e0ff */
[----:B------:R-:W-:-:S03]  /*12d0*/  @!P2 IADD3 R20, P1, PT, R7, R16, RZ ;  /* 0x000000100714a210 */ /* 0x000fc60007f3e0ff */
[C---:B------:R-:W-:Y:S02]  /*12e0*/  @!P2 IMAD.X R19, R9.reuse, 0x1, R0, P3 ;  /* 0x000000010913a824 */ /* 0x040fe400018e0600 */
[----:B------:R-:W-:-:S04]  /*12f0*/  @!P2 IMAD.X R21, R9, 0x1, R14, P1 ;  /* 0x000000010915a824 */ /* 0x000fc800008e060e */
[----:B------:R-:W2:Y:S04]  /*1300*/  @!P2 LDG.E.U8 R19, desc[UR4][R18.64] ;  /* 0x000000041213a981 */ /* 0x000ea8000c1e1100 */
[----:B------:R-:W2:Y:S01]  /*1310*/  @!P2 LDG.E.U8 R20, desc[UR4][R20.64] ;  /* 0x000000041414a981 */ /* 0x000ea2000c1e1100 */
[----:B------:R-:W-:-:S05]  /*1320*/  VIADD R23, R7, 0x80 ;  /* 0x0000008007177836 */ /* 0x000fca0000000000 */
[----:B------:R-:W-:Y:S01]  /*1330*/  ISETP.GE.AND P1, PT, R23, R2, PT ;  /* 0x000000021700720c */ /* 0x000fe20003f26270 */
[----:B------:R-:W-:Y:S02]  /*1340*/  @!P2 IMAD.MOV.U32 R27, RZ, RZ, 0x2 ;  /* 0x00000002ff1ba424 */ /* 0x000fe400078e00ff */
[----:B------:R-:W-:-:S10]  /*1350*/  @!P2 IMAD.WIDE R12, R7, 0x4, R4 ;  /* 0x00000004070ca825 */ /* 0x000fd400078e0204 */
[----:B------:R-:W-:Y:S02]  /*1360*/  @!P1 SHF.R.S32.HI R11, RZ, 0x1f, R23 ;  /* 0x0000001fff0b9819 */ /* 0x000fe40000011417 */
[C---:B------:R-:W-:Y:S02]  /*1370*/  @!P1 IADD3 R8, P4, PT, R23.reuse, R16, RZ ;  /* 0x0000001017089210 */ /* 0x040fe40007f9e0ff */
[----:B------:R-:W-:-:S03]  /*1380*/  @!P1 IADD3 R10, P5, PT, R23, R15, RZ ;  /* 0x0000000f170a9210 */ /* 0x000fc60007fbe0ff */
[C---:B------:R-:W-:Y:S02]  /*1390*/  @!P1 IMAD.X R9, R11.reuse, 0x1, R14, P4 ;  /* 0x000000010b099824 */ /* 0x040fe400020e060e */
[----:B------:R-:W-:Y:S01]  /*13a0*/  @!P1 IMAD.X R11, R11, 0x1, R0, P5 ;  /* 0x000000010b0b9824 */ /* 0x000fe200028e0600 */
[----:B--2---:R-:W-:-:S04]  /*13b0*/  @!P2 ISETP.NE.AND P3, PT, R20, R19, PT ;  /* 0x000000131400a20c */ /* 0x004fc80003f65270 */
[----:B------:R-:W-:-:S05]  /*13c0*/  @!P2 SEL R27, R27, 0xffffffff, !P3 ;  /* 0xffffffff1b1ba807 */ /* 0x000fca0005800000 */
[----:B------:R0:W-:Y:S04]  /*13d0*/  @!P2 STG.E desc[UR4][R12.64], R27 ;  /* 0x0000001b0c00a986 */ /* 0x0001e8000c101904 */
        /* <DEDUP_REMOVED lines=12> */
[----:B0-----:R-:W-:-:S05]  /*14a0*/  @!P1 SEL R27, R26, 0xffffffff, !P3 ;  /* 0xffffffff1a1b9807 */ /* 0x001fca0005800000 */
        /* <DEDUP_REMOVED lines=17> */
[----:B------:R-:W-:Y:S02]  /*15c0*/  @!P1 IMAD.MOV.U32 R21, RZ, RZ, 0x2 ;  /* 0x00000002ff159424 */ /* 0x000fe400078e00ff */
[----:B------:R-:W-:-:S04]  /*15d0*/  @!P1 IMAD.WIDE R18, R29, 0x4, R4 ;  /* 0x000000041d129825 */ /* 0x000fc800078e0204 */
[----:B------:R-:W-:Y:S01]  /*15e0*/  VIADD R6, R6, 0x4 ;  /* 0x0000000406067836 */ /* 0x000fe20000000000 */
[----:B--2---:R-:W-:-:S04]  /*15f0*/  @!P1 ISETP.NE.AND P2, PT, R8, R11, PT ;  /* 0x0000000b0800920c */ /* 0x004fc80003f45270 */
[----:B------:R-:W-:-:S05]  /*1600*/  @!P1 SEL R21, R21, 0xffffffff, !P2 ;  /* 0xffffffff15159807 */ /* 0x000fca0005000000 */
[----:B------:R0:W-:Y:S04]  /*1610*/  @!P1 STG.E desc[UR4][R18.64], R21 ;  /* 0x0000001512009986 */ /* 0x0001e8000c101904 */
.L_x_31:
[----:B------:R-:W-:Y:S05]  /*1620*/  @!P0 EXIT ;  /* 0x000000000000894d */ /* 0x000fea0003800000 */
[----:B------:R-:W-:Y:S02]  /*1630*/  ISETP.NE.AND P1, PT, R24, 0x1, PT ;  /* 0x000000011800780c */ /* 0x000fe40003f25270 */
[----:B------:R-:W-:-:S04]  /*1640*/  LOP3.LUT R3, R3, 0x1, RZ, 0xc0, !PT ;  /* 0x0000000103037812 */ /* 0x000fc800078ec0ff */
[----:B------:R-:W-:-:S07]  /*1650*/  ISETP.NE.U32.AND P0, PT, R3, 0x1, PT ;  /* 0x000000010300780c */ /* 0x000fce0003f05070 */
[----:B------:R-:W-:Y:S06]  /*1660*/  @!P1 BRA `(.L_x_32) ;  /* 0x0000000000749947 */ /* 0x000fec0003800000 */
[----:B0-----:R-:W-:-:S05]  /*1670*/  IMAD R13, R6, 0x80, R17 ;  /* 0x00000080060d7824 */ /* 0x001fca00078e0211 */
        /* <DEDUP_REMOVED lines=28> */
.L_x_32:
[----:B------:R-:W-:Y:S05]  /*1840*/  @P0 EXIT ;  /* 0x000000000000094d */ /* 0x000fea0003800000 */
[----:B01----:R-:W-:-:S05]  /*1850*/  IMAD R7, R6, 0x80, R17 ;  /* 0x0000008006077824 */ /* 0x003fca00078e0211 */
[----:B------:R-:W-:-:S13]  /*1860*/  ISETP.GE.AND P0, PT, R7, R2, PT ;  /* 0x000000020700720c */ /* 0x000fda0003f06270 */
[----:B------:R-:W-:Y:S05]  /*1870*/  @P0 EXIT ;  /* 0x000000000000094d */ /* 0x000fea0003800000 */
        /* <DEDUP_REMOVED lines=13> */
.L_x_33:
        /* <DEDUP_REMOVED lines=11> */
.L_x_38:


//--------------------- .text._ZN3cub18CUB_300001_SM_10006detail8for_each13static_kernelINS2_12policy_hub_t12policy_500_tElN6thrust24THRUST_300001_SM_1000_NS8cuda_cub6__fill7functorINS7_6detail15normal_iteratorINS7_10device_ptrIiEEEEiEEEEvT0_T1_ --------------------------
	.section	.text._ZN3cub18CUB_300001_SM_10006detail8for_each13static_kernelINS2_12policy_hub_t12policy_500_tElN6thrust24THRUST_300001_SM_1000_NS8cuda_cub6__fill7functorINS7_6detail15normal_iteratorINS7_10device_ptrIiEEEEiEEEEvT0_T1_,"ax",@progbits
	.align	128
        .global         _ZN3cub18CUB_300001_SM_10006detail8for_each13static_kernelINS2_12policy_hub_t12policy_500_tElN6thrust24THRUST_300001_SM_1000_NS8cuda_cub6__fill7functorINS7_6detail15normal_iteratorINS7_10device_ptrIiEEEEiEEEEvT0_T1_
        .type           _ZN3cub18CUB_300001_SM_10006detail8for_each13static_kernelINS2_12policy_hub_t12policy_500_tElN6thrust24THRUST_300001_SM_1000_NS8cuda_cub6__fill7functorINS7_6detail15normal_iteratorINS7_10device_ptrIiEEEEiEEEEvT0_T1_,@function
        .size           _ZN3cub18CUB_300001_SM_10006detail8for_each13static_kernelINS2_12policy_hub_t12policy_500_tElN6thrust24THRUST_300001_SM_1000_NS8cuda_cub6__fill7functorINS7_6detail15normal_iteratorINS7_10device_ptrIiEEEEiEEEEvT0_T1_,(.L_x_39 - _ZN3cub18CUB_300001_SM_10006detail8for_each13static_kernelINS2_12policy_hub_t12policy_500_tElN6thrust24THRUST_300001_SM_1000_NS8cuda_cub6__fill7functorINS7_6detail15normal_iteratorINS7_10device_ptrIiEEEEiEEEEvT0_T1_)
        .other          _ZN3cub18CUB_300001_SM_10006detail8for_each13static_kernelINS2_12policy_hub_t12policy_500_tElN6thrust24THRUST_300001_SM_1000_NS8cuda_cub6__fill7functorINS7_6detail15normal_iteratorINS7_10device_ptrIiEEEEiEEEEvT0_T1_,@"STO_CUDA_ENTRY STV_DEFAULT"
_ZN3cub18CUB_300001_SM_10006detail8for_each13static_kernelINS2_12policy_hub_t12policy_500_tElN6thrust24THRUST_300001_SM_1000_NS8cuda_cub6__fill7functorINS7_6detail15normal_iteratorINS7_10device_ptrIiEEEEiEEEEvT0_T1_:
.text._ZN3cub18CUB_300001_SM_10006detail8for_each13static_kernelINS2_12policy_hub_t12policy_500_tElN6thrust24THRUST_300001_SM_1000_NS8cuda_cub6__fill7functorINS7_6detail15normal_iteratorINS7_10device_ptrIiEEEEiEEEEvT0_T1_:
[----:B------:R-:W-:Y:S08]  /*0000*/  LDC R1, c[0x0][0x37c] ;  /* 0x0000df00ff017b82 */ /* 0x000ff00000000800 */
[----:B------:R-:W0:Y:S01]  /*0010*/  S2UR UR4, SR_CTAID.X ;  /* 0x00000000000479c3 */ /* 0x000e220000002500 */
[----:B------:R-:W1:Y:S01]  /*0020*/  LDCU.64 UR6, c[0x0][0x380] ;  /* 0x00007000ff0677ac */ /* 0x000e620008000a00 */
[----:B------:R-:W2:Y:S01]  /*0030*/  LDCU.64 UR8, c[0x0][0x358] ;  /* 0x00006b00ff0877ac */ /* 0x000ea20008000a00 */
[----:B0-----:R-:W-:-:S04]  /*0040*/  UIMAD.WIDE.U32 UR4, UR4, 0x200, URZ ;  /* 0x00000200040478a5 */ /* 0x001fc8000f8e00ff */
[----:B-1----:R-:W-:-:S04]  /*0050*/  UIADD3 UR6, UP0, UPT, -UR4, UR6, URZ ;  /* 0x0000000604067290 */ /* 0x002fc8000ff1e1ff */
[----:B------:R-:W-:Y:S02]  /*0060*/  UIADD3.X UR7, UPT, UPT, ~UR5, UR7, URZ, UP0, !UPT ;  /* 0x0000000705077290 */ /* 0x000fe400087fe5ff */
[----:B------:R-:W-:-:S04]  /*0070*/  UISETP.GE.U32.AND UP0, UPT, UR6, 0x200, UPT ;  /* 0x000002000600788c */ /* 0x000fc8000bf06070 */
[----:B------:R-:W-:-:S09]  /*0080*/  UISETP.GE.AND.EX UP0, UPT, UR7, URZ, UPT, UP0 ;  /* 0x000000ff0700728c */ /* 0x000fd2000bf06300 */
[----:B--2---:R-:W-:Y:S05]  /*0090*/  BRA.U !UP0, `(.L_x_34) ;  /* 0x0000000108287547 */ /* 0x004fea000b800000 */
[----:B------:R-:W0:Y:S01]  /*00a0*/  S2R R0, SR_TID.X ;  /* 0x0000000000007919 */ /* 0x000e220000002100 */
[----:B------:R-:W1:Y:S01]  /*00b0*/  LDCU.64 UR6, c[0x0][0x388] ;  /* 0x00007100ff0677ac */ /* 0x000e620008000a00 */
[----:B------:R-:W2:Y:S01]  /*00c0*/  LDC R5, c[0x0][0x390] ;  /* 0x0000e400ff057b82 */ /* 0x000ea20000000800 */
[----:B0-----:R-:W-:-:S05]  /*00d0*/  IADD3 R0, P0, PT, R0, UR4, RZ ;  /* 0x0000000400007c10 */ /* 0x001fca000ff1e0ff */
[----:B------:R-:W-:Y:S01]  /*00e0*/  IMAD.X R3, RZ, RZ, UR5, P0 ;  /* 0x00000005ff037e24 */ /* 0x000fe200080e06ff */
[----:B-1----:R-:W-:-:S04]  /*00f0*/  LEA R2, P0, R0, UR6, 0x2 ;  /* 0x0000000600027c11 */ /* 0x002fc8000f8010ff */
[----:B------:R-:W-:-:S05]  /*0100*/  LEA.HI.X R3, R0, UR7, R3, 0x2, P0 ;  /* 0x0000000700037c11 */ /* 0x000fca00080f1403 */
[----:B--2---:R-:W-:Y:S04]  /*0110*/  STG.E desc[UR8][R2.64], R5 ;  /* 0x0000000502007986 */ /* 0x004fe8000c101908 */
[----:B------:R-:W-:Y:S01]  /*0120*/  STG.E desc[UR8][R2.64+0x400], R5 ;  /* 0x0004000502007986 */ /* 0x000fe2000c101908 */
[----:B------:R-:W-:Y:S05]  /*0130*/  EXIT ;  /* 0x000000000000794d */ /* 0x000fea0003800000 */
.L_x_34:
[----:B------:R-:W0:Y:S01]  /*0140*/  S2R R0, SR_TID.X ;  /* 0x0000000000007919 */ /* 0x000e220000002100 */
[----:B------:R-:W-:Y:S01]  /*0150*/  USHF.R.S32.HI UR7, URZ, 0x1f, UR6 ;  /* 0x0000001fff077899 */ /* 0x000fe20008011406 */
[----:B------:R-:W1:Y:S05]  /*0160*/  LDCU.64 UR10, c[0x0][0x388] ;  /* 0x00007100ff0a77ac */ /* 0x000e6a0008000a00 */
[----:B------:R-:W-:Y:S02]  /*0170*/  IMAD.U32 R2, RZ, RZ, UR7 ;  /* 0x00000007ff027e24 */ /* 0x000fe4000f8e00ff */
[----:B------:R-:W-:Y:S01]  /*0180*/  IMAD.U32 R4, RZ, RZ, UR7 ;  /* 0x00000007ff047e24 */ /* 0x000fe2000f8e00ff */
[----:B0-----:R-:W-:-:S04]  /*0190*/  ISETP.LT.U32.AND P0, PT, R0, UR6, PT ;  /* 0x0000000600007c0c */ /* 0x001fc8000bf01070 */
[----:B------:R-:W-:Y:S01]  /*01a0*/  ISETP.GT.AND.EX P0, PT, R2, RZ, PT, P0 ;  /* 0x000000ff0200720c */ /* 0x000fe20003f04300 */
[C---:B------:R-:W-:Y:S01]  /*01b0*/  VIADD R2, R0.reuse, 0x100 ;  /* 0x0000010000027836 */ /* 0x040fe20000000000 */
[----:B------:R-:W-:-:S04]  /*01c0*/  IADD3 R0, P2, PT, R0, UR4, RZ ;  /* 0x0000000400007c10 */ /* 0x000fc8000ff5e0ff */
[----:B------:R-:W-:Y:S01]  /*01d0*/  ISETP.LT.U32.AND P1, PT, R2, UR6, PT ;  /* 0x0000000602007c0c */ /* 0x000fe2000bf21070 */
[----:B------:R-:W-:Y:S01]  /*01e0*/  IMAD.X R3, RZ, RZ, UR5, P2 ;  /* 0x00000005ff037e24 */ /* 0x000fe200090e06ff */
[----:B-1----:R-:W-:Y:S02]  /*01f0*/  LEA R2, P2, R0, UR10, 0x2 ;  /* 0x0000000a00027c11 */ /* 0x002fe4000f8410ff */
[----:B------:R-:W-:Y:S02]  /*0200*/  ISETP.GT.AND.EX P1, PT, R4, RZ, PT, P1 ;  /* 0x000000ff0400720c */ /* 0x000fe40003f24310 */
[----:B------:R-:W-:Y:S01]  /*0210*/  LEA.HI.X R3, R0, UR11, R3, 0x2, P2 ;  /* 0x0000000b00037c11 */ /* 0x000fe200090f1403 */
[----:B------:R-:W0:Y:S04]  /*0220*/  @P0 LDC R5, c[0x0][0x390] ;  /* 0x0000e400ff050b82 */ /* 0x000e280000000800 */
[----:B0-----:R0:W-:Y:S06]  /*0230*/  @P0 STG.E desc[UR8][R2.64], R5 ;  /* 0x0000000502000986 */ /* 0x0011ec000c101908 */
[----:B------:R-:W-:Y:S05]  /*0240*/  @!P1 EXIT ;  /* 0x000000000000994d */ /* 0x000fea0003800000 */
[----:B0-----:R-:W0:Y:S02]  /*0250*/  LDC R5, c[0x0][0x390] ;  /* 0x0000e400ff057b82 */ /* 0x001e240000000800 */
[----:B0-----:R-:W-:Y:S01]  /*0260*/  STG.E desc[UR8][R2.64+0x400], R5 ;  /* 0x0004000502007986 */ /* 0x001fe2000c101908 */
[----:B------:R-:W-:Y:S05]  /*0270*/  EXIT ;  /* 0x000000000000794d */ /* 0x000fea0003800000 */
.L_x_35:
        /* <DEDUP_REMOVED lines=16> */
.L_x_39:


//--------------------- .text._ZN3cub18CUB_300001_SM_10006detail11EmptyKernelIvEEvv --------------------------
	.section	.text._ZN3cub18CUB_300001_SM_10006detail11EmptyKernelIvEEvv,"ax",@progbits
	.align	128
        .global         _ZN3cub18CUB_300001_SM_10006detail11EmptyKernelIvEEvv
        .type           _ZN3cub18CUB_300001_SM_10006detail11EmptyKernelIvEEvv,@function
        .size           _ZN3cub18CUB_300001_SM_10006detail11EmptyKernelIvEEvv,(.L_x_40 - _ZN3cub18CUB_300001_SM_10006detail11EmptyKernelIvEEvv)
        .other          _ZN3cub18CUB_300001_SM_10006detail11EmptyKernelIvEEvv,@"STO_CUDA_ENTRY STV_DEFAULT"
_ZN3cub18CUB_300001_SM_10006detail11EmptyKernelIvEEvv:
.text._ZN3cub18CUB_300001_SM_10006detail11EmptyKernelIvEEvv:
[----:B------:R-:W-:Y:S01]  /*0000*/  LDC R1, c[0x0][0x37c] ;  /* 0x0000df00ff017b82 */ /* 0x000fe20000000800 */
[----:B------:R-:W-:Y:S05]  /*0010*/  EXIT ;  /* 0x000000000000794d */ /* 0x000fea0003800000 */
.L_x_36:
        /* <DEDUP_REMOVED lines=14> */
.L_x_40:


//--------------------- .nv.shared.reserved.0     --------------------------
	.section	.nv.shared.reserved.0,"aw",@nobits
	.weak		__nv_reservedSMEM_offset_0_alias
	.size		__nv_reservedSMEM_offset_0_alias, 0, 64
	.other		__nv_reservedSMEM_offset_0_alias,@"STO_CUDA_RESERVED_SHARED STV_DEFAULT"
__nv_reservedSMEM_offset_0_alias:
	.zero		0
	.zero		64


//--------------------- .nv.global                --------------------------
	.section	.nv.global,"aw",@nobits
.nv.global:
	.type		_ZN30_INTERNAL_cbd44df8_4_k_cu_main6thrust24THRUST_300001_SM_1000_NS3seqE,@object
	.size		_ZN30_INTERNAL_cbd44df8_4_k_cu_main6thrust24THRUST_300001_SM_1000_NS3seqE,(_ZN30_INTERNAL_cbd44df8_4_k_cu_main4cuda3std3__48in_placeE - _ZN30_INTERNAL_cbd44df8_4_k_cu_main6thrust24THRUST_300001_SM_1000_NS3seqE)
_ZN30_INTERNAL_cbd44df8_4_k_cu_main6thrust24THRUST_300001_SM_1000_NS3seqE:
	.zero		1
	.type		_ZN30_INTERNAL_cbd44df8_4_k_cu_main4cuda3std3__48in_placeE,@object
	.size		_ZN30_INTERNAL_cbd44df8_4_k_cu_main4cuda3std3__48in_placeE,(_ZN30_INTERNAL_cbd44df8_4_k_cu_main4cuda3std6ranges3__45__cpo4sizeE - _ZN30_INTERNAL_cbd44df8_4_k_cu_main4cuda3std3__48in_placeE)
_ZN30_INTERNAL_cbd44df8_4_k_cu_main4cuda3std3__48in_placeE:
	.zero		1
	.type		_ZN30_INTERNAL_cbd44df8_4_k_cu_main4cuda3std6ranges3__45__cpo4sizeE,@object
	.size		_ZN30_INTERNAL_cbd44df8_4_k_cu_main4cuda3std6ranges3__45__cpo4sizeE,(_ZN30_INTERNAL_cbd44df8_4_k_cu_main6thrust24THRUST_300001_SM_1000_NS12placeholders2_3E - _ZN30_INTERNAL_cbd44df8_4_k_cu_main4cuda3std6ranges3__45__cpo4sizeE)
_ZN30_INTERNAL_cbd44df8_4_k_cu_main4cuda3std6ranges3__45__cpo4sizeE:
	.zero		1
	.type		_ZN30_INTERNAL_cbd44df8_4_k_cu_main6thrust24THRUST_300001_SM_1000_NS12placeholders2_3E,@object
	.size		_ZN30_INTERNAL_cbd44df8_4_k_cu_main6thrust24THRUST_300001_SM_1000_NS12placeholders2_3E,(_ZN30_INTERNAL_cbd44df8_4_k_cu_main4cuda3std3__45__cpo6cbeginE - _ZN30_INTERNAL_cbd44df8_4_k_cu_main6thrust24THRUST_300001_SM_1000_NS12placeholders2_3E)
_ZN30_INTERNAL_cbd44df8_4_k_cu_main6thrust24THRUST_300001_SM_1000_NS12placeholders2_3E:
	.zero		1
	.type		_ZN30_INTERNAL_cbd44df8_4_k_cu_main4cuda3std3__45__cpo6cbeginE,@object
	.size		_ZN30_INTERNAL_cbd44df8_4_k_cu_main4cuda3std3__45__cpo6cbeginE,(_ZN30_INTERNAL_cbd44df8_4_k_cu_main4cuda3std6ranges3__45__cpo6cbeginE - _ZN30_INTERNAL_cbd44df8_4_k_cu_main4cuda3std3__45__cpo6cbeginE)
_ZN30_INTERNAL_cbd44df8_4_k_cu_main4cuda3std3__45__cpo6cbeginE:
	.zero		1
	.type		_ZN30_INTERNAL_cbd44df8_4_k_cu_main4cuda3std6ranges3__45__cpo6cbeginE,@object
	.size		_ZN30_INTERNAL_cbd44df8_4_k_cu_main4cuda3std6ranges3__45__cpo6cbeginE,(_ZN30_INTERNAL_cbd44df8_4_k_cu_main6thrust24THRUST_300001_SM_1000_NS12placeholders2_7E - _ZN30_INTERNAL_cbd44df8_4_k_cu_main4cuda3std6ranges3__45__cpo6cbeginE)
_ZN30_INTERNAL_cbd44df8_4_k_cu_main4cuda3std6ranges3__45__cpo6cbeginE:
	.zero		1
	.type		_ZN30_INTERNAL_cbd44df8_4_k_cu_main6thrust24THRUST_300001_SM_1000_NS12placeholders2_7E,@object
	.size		_ZN30_INTERNAL_cbd44df8_4_k_cu_main6thrust24THRUST_300001_SM_1000_NS12placeholders2_7E,(_ZN30_INTERNAL_cbd44df8_4_k_cu_main4cuda3std3__45__cpo7crbeginE - _ZN30_INTERNAL_cbd44df8_4_k_cu_main6thrust24THRUST_300001_SM_1000_NS12placeholders2_7E)
_ZN30_INTERNAL_cbd44df8_4_k_cu_main6thrust24THRUST_300001_SM_1000_NS12placeholders2_7E:
	.zero		1
	.type		_ZN30_INTERNAL_cbd44df8_4_k_cu_main4cuda3std3__45__cpo7crbeginE,@object
	.size		_ZN30_INTERNAL_cbd44df8_4_k_cu_main4cuda3std3__45__cpo7crbeginE,(_ZN30_INTERNAL_cbd44df8_4_k_cu_main4cuda3std6ranges3__45__cpo4nextE - _ZN30_INTERNAL_cbd44df8_4_k_cu_main4cuda3std3__45__cpo7crbeginE)
_ZN30_INTERNAL_cbd44df8_4_k_cu_main4cuda3std3__45__cpo7crbeginE:
	.zero		1
	.type		_ZN30_INTERNAL_cbd44df8_4_k_cu_main4cuda3std6ranges3__45__cpo4nextE,@object
	.size		_ZN30_INTERNAL_cbd44df8_4_k_cu_main4cuda3std6ranges3__45__cpo4nextE,(_ZN30_INTERNAL_cbd44df8_4_k_cu_main4cuda3std6ranges3__45__cpo4swapE - _ZN30_INTERNAL_cbd44df8_4_k_cu_main4cuda3std6ranges3__45__cpo4nextE)
_ZN30_INTERNAL_cbd44df8_4_k_cu_main4cuda3std6ranges3__45__cpo4nextE:
	.zero		1
	.type		_ZN30_INTERNAL_cbd44df8_4_k_cu_main4cuda3std6ranges3__45__cpo4swapE,@object
	.size		_ZN30_INTERNAL_cbd44df8_4_k_cu_main4cuda3std6ranges3__45__cpo4swapE,(_ZN30_INTERNAL_cbd44df8_4_k_cu_main6thrust24THRUST_300001_SM_1000_NS8cuda_cub10par_nosyncE - _ZN30_INTERNAL_cbd44df8_4_k_cu_main4cuda3std6ranges3__45__cpo4swapE)
_ZN30_INTERNAL_cbd44df8_4_k_cu_main4cuda3std6ranges3__45__cpo4swapE:
	.zero		1
	.type		_ZN30_INTERNAL_cbd44df8_4_k_cu_main6thrust24THRUST_300001_SM_1000_NS8cuda_cub10par_nosyncE,@object
	.size		_ZN30_INTERNAL_cbd44df8_4_k_cu_main6thrust24THRUST_300001_SM_1000_NS8cuda_cub10par_nosyncE,(_ZN30_INTERNAL_cbd44df8_4_k_cu_main6thrust24THRUST_300001_SM_1000_NS12placeholders2_9E - _ZN30_INTERNAL_cbd44df8_4_k_cu_main6thrust24THRUST_300001_SM_1000_NS8cuda_cub10par_nosyncE)
_ZN30_INTERNAL_cbd44df8_4_k_cu_main6thrust24THRUST_300001_SM_1000_NS8cuda_cub10par_nosyncE:
	.zero		1
	.type		_ZN30_INTERNAL_cbd44df8_4_k_cu_main6thrust24THRUST_300001_SM_1000_NS12placeholders2_9E,@object
	.size		_ZN30_INTERNAL_cbd44df8_4_k_cu_main6thrust24THRUST_300001_SM_1000_NS12placeholders2_9E,(_ZN30_INTERNAL_cbd44df8_4_k_cu_main4cuda3std3__432_GLOBAL__N__cbd44df8_4_k_cu_main6ignoreE - _ZN30_INTERNAL_cbd44df8_4_k_cu_main6thrust24THRUST_300001_SM_1000_NS12placeholders2_9E)
_ZN30_INTERNAL_cbd44df8_4_k_cu_main6thrust24THRUST_300001_SM_1000_NS12placeholders2_9E:
	.zero		1
	.type		_ZN30_INTERNAL_cbd44df8_4_k_cu_main4cuda3std3__432_GLOBAL__N__cbd44df8_4_k_cu_main6ignoreE,@object
	.size		_ZN30_INTERNAL_cbd44df8_4_k_cu_main4cuda3std3__432_GLOBAL__N__cbd44df8_4_k_cu_main6ignoreE,(_ZN30_INTERNAL_cbd44df8_4_k_cu_main4cuda3std6ranges3__45__cpo4dataE - _ZN30_INTERNAL_cbd44df8_4_k_cu_main4cuda3std3__432_GLOBAL__N__cbd44df8_4_k_cu_main6ignoreE)
_ZN30_INTERNAL_cbd44df8_4_k_cu_main4cuda3std3__432_GLOBAL__N__cbd44df8_4_k_cu_main6ignoreE:
	.zero		1
	.type		_ZN30_INTERNAL_cbd44df8_4_k_cu_main4cuda3std6ranges3__45__cpo4dataE,@object
	.size		_ZN30_INTERNAL_cbd44df8_4_k_cu_main4cuda3std6ranges3__45__cpo4dataE,(_ZN30_INTERNAL_cbd44df8_4_k_cu_main6thrust24THRUST_300001_SM_1000_NS12placeholders2_1E - _ZN30_INTERNAL_cbd44df8_4_k_cu_main4cuda3std6ranges3__45__cpo4dataE)
_ZN30_INTERNAL_cbd44df8_4_k_cu_main4cuda3std6ranges3__45__cpo4dataE:
	.zero		1
	.type		_ZN30_INTERNAL_cbd44df8_4_k_cu_main6thrust24THRUST_300001_SM_1000_NS12placeholders2_1E,@object
	.size		_ZN30_INTERNAL_cbd44df8_4_k_cu_main6thrust24THRUST_300001_SM_1000_NS12placeholders2_1E,(_ZN30_INTERNAL_cbd44df8_4_k_cu_main4cuda3std3__45__cpo5beginE - _ZN30_INTERNAL_cbd44df8_4_k_cu_main6thrust24THRUST_300001_SM_1000_NS12placeholders2_1E)
_ZN30_INTERNAL_cbd44df8_4_k_cu_main6thrust24THRUST_300001_SM_1000_NS12placeholders2_1E:
	.zero		1
	.type		_ZN30_INTERNAL_cbd44df8_4_k_cu_main4cuda3std3__45__cpo5beginE,@object
	.size		_ZN30_INTERNAL_cbd44df8_4_k_cu_main4cuda3std3__45__cpo5beginE,(_ZN30_INTERNAL_cbd44df8_4_k_cu_main4cuda3std6ranges3__45__cpo5beginE - _ZN30_INTERNAL_cbd44df8_4_k_cu_main4cuda3std3__45__cpo5beginE)
_ZN30_INTERNAL_cbd44df8_4_k_cu_main4cuda3std3__45__cpo5beginE:
	.zero		1
	.type		_ZN30_INTERNAL_cbd44df8_4_k_cu_main4cuda3std6ranges3__45__cpo5beginE,@object
	.size		_ZN30_INTERNAL_cbd44df8_4_k_cu_main4cuda3std6ranges3__45__cpo5beginE,(_ZN30_INTERNAL_cbd44df8_4_k_cu_main6thrust24THRUST_300001_SM_1000_NS12placeholders2_5E - _ZN30_INTERNAL_cbd44df8_4_k_cu_main4cuda3std6ranges3__45__cpo5beginE)
_ZN30_INTERNAL_cbd44df8_4_k_cu_main4cuda3std6ranges3__45__cpo5beginE:
	.zero		1
	.type		_ZN30_INTERNAL_cbd44df8_4_k_cu_main6thrust24THRUST_300001_SM_1000_NS12placeholders2_5E,@object
	.size		_ZN30_INTERNAL_cbd44df8_4_k_cu_main6thrust24THRUST_300001_SM_1000_NS12placeholders2_5E,(_ZN30_INTERNAL_cbd44df8_4_k_cu_main4cuda3std3__45__cpo6rbeginE - _ZN30_INTERNAL_cbd44df8_4_k_cu_main6thrust24THRUST_300001_SM_1000_NS12placeholders2_5E)
_ZN30_INTERNAL_cbd44df8_4_k_cu_main6thrust24THRUST_300001_SM_1000_NS12placeholders2_5E:
	.zero		1
	.type		_ZN30_INTERNAL_cbd44df8_4_k_cu_main4cuda3std3__45__cpo6rbeginE,@object
	.size		_ZN30_INTERNAL_cbd44df8_4_k_cu_main4cuda3std3__45__cpo6rbeginE,(_ZN30_INTERNAL_cbd44df8_4_k_cu_main4cuda3std6ranges3__45__cpo7advanceE - _ZN30_INTERNAL_cbd44df8_4_k_cu_main4cuda3std3__45__cpo6rbeginE)
_ZN30_INTERNAL_cbd44df8_4_k_cu_main4cuda3std3__45__cpo6rbeginE:
	.zero		1
	.type		_ZN30_INTERNAL_cbd44df8_4_k_cu_main4cuda3std6ranges3__45__cpo7advanceE,@object
	.size		_ZN30_INTERNAL_cbd44df8_4_k_cu_main4cuda3std6ranges3__45__cpo7advanceE,(_ZN30_INTERNAL_cbd44df8_4_k_cu_main4cuda3std3__47nulloptE - _ZN30_INTERNAL_cbd44df8_4_k_cu_main4cuda3std6ranges3__45__cpo7advanceE)
_ZN30_INTERNAL_cbd44df8_4_k_cu_main4cuda3std6ranges3__45__cpo7advanceE:
	.zero		1
	.type		_ZN30_INTERNAL_cbd44df8_4_k_cu_main4cuda3std3__47nulloptE,@object
	.size		_ZN30_INTERNAL_cbd44df8_4_k_cu_main4cuda3std3__47nulloptE,(_ZN30_INTERNAL_cbd44df8_4_k_cu_main4cuda3std6ranges3__45__cpo8distanceE - _ZN30_INTERNAL_cbd44df8_4_k_cu_main4cuda3std3__47nulloptE)
_ZN30_INTERNAL_cbd44df8_4_k_cu_main4cuda3std3__47nulloptE:
	.zero		1
	.type		_ZN30_INTERNAL_cbd44df8_4_k_cu_main4cuda3std6ranges3__45__cpo8distanceE,@object
	.size		_ZN30_INTERNAL_cbd44df8_4_k_cu_main4cuda3std6ranges3__45__cpo8distanceE,(_ZN30_INTERNAL_cbd44df8_4_k_cu_main6thrust24THRUST_300001_SM_1000_NS12placeholders3_10E - _ZN30_INTERNAL_cbd44df8_4_k_cu_main4cuda3std6ranges3__45__cpo8distanceE)
_ZN30_INTERNAL_cbd44df8_4_k_cu_main4cuda3std6ranges3__45__cpo8distanceE:
	.zero		1
	.type		_ZN30_INTERNAL_cbd44df8_4_k_cu_main6thrust24THRUST_300001_SM_1000_NS12placeholders3_10E,@object
	.size		_ZN30_INTERNAL_cbd44df8_4_k_cu_main6thrust24THRUST_300001_SM_1000_NS12placeholders3_10E,(_ZN30_INTERNAL_cbd44df8_4_k_cu_main4cuda3std3__419piecewise_constructE - _ZN30_INTERNAL_cbd44df8_4_k_cu_main6thrust24THRUST_300001_SM_1000_NS12placeholders3_10E)
_ZN30_INTERNAL_cbd44df8_4_k_cu_main6thrust24THRUST_300001_SM_1000_NS12placeholders3_10E:
	.zero		1
	.type		_ZN30_INTERNAL_cbd44df8_4_k_cu_main4cuda3std3__419piecewise_constructE,@object
	.size		_ZN30_INTERNAL_cbd44df8_4_k_cu_main4cuda3std3__419piecewise_constructE,(_ZN30_INTERNAL_cbd44df8_4_k_cu_main4cuda3std6ranges3__45__cpo5cdataE - _ZN30_INTERNAL_cbd44df8_4_k_cu_main4cuda3std3__419piecewise_constructE)
_ZN30_INTERNAL_cbd44df8_4_k_cu_main4cuda3std3__419piecewise_constructE:
	.zero		1
	.type		_ZN30_INTERNAL_cbd44df8_4_k_cu_main4cuda3std6ranges3__45__cpo5cdataE,@object
	.size		_ZN30_INTERNAL_cbd44df8_4_k_cu_main4cuda3std6ranges3__45__cpo5cdataE,(_ZN30_INTERNAL_cbd44df8_4_k_cu_main6thrust24THRUST_300001_SM_1000_NS12placeholders2_2E - _ZN30_INTERNAL_cbd44df8_4_k_cu_main4cuda3std6ranges3__45__cpo5cdataE)
_ZN30_INTERNAL_cbd44df8_4_k_cu_main4cuda3std6ranges3__45__cpo5cdataE:
	.zero		1
	.type		_ZN30_INTERNAL_cbd44df8_4_k_cu_main6thrust24THRUST_300001_SM_1000_NS12placeholders2_2E,@object
	.size		_ZN30_INTERNAL_cbd44df8_4_k_cu_main6thrust24THRUST_300001_SM_1000_NS12placeholders2_2E,(_ZN30_INTERNAL_cbd44df8_4_k_cu_main4cuda3std3__45__cpo3endE - _ZN30_INTERNAL_cbd44df8_4_k_cu_main6thrust24THRUST_300001_SM_1000_NS12placeholders2_2E)
_ZN30_INTERNAL_cbd44df8_4_k_cu_main6thrust24THRUST_300001_SM_1000_NS12placeholders2_2E:
	.zero		1
	.type		_ZN30_INTERNAL_cbd44df8_4_k_cu_main4cuda3std3__45__cpo3endE,@object
	.size		_ZN30_INTERNAL_cbd44df8_4_k_cu_main4cuda3std3__45__cpo3endE,(_ZN30_INTERNAL_cbd44df8_4_k_cu_main4cuda3std6ranges3__45__cpo3endE - _ZN30_INTERNAL_cbd44df8_4_k_cu_main4cuda3std3__45__cpo3endE)
_ZN30_INTERNAL_cbd44df8_4_k_cu_main4cuda3std3__45__cpo3endE:
	.zero		1
	.type		_ZN30_INTERNAL_cbd44df8_4_k_cu_main4cuda3std6ranges3__45__cpo3endE,@object
	.size		_ZN30_INTERNAL_cbd44df8_4_k_cu_main4cuda3std6ranges3__45__cpo3endE,(_ZN30_INTERNAL_cbd44df8_4_k_cu_main6thrust24THRUST_300001_SM_1000_NS12placeholders2_6E - _ZN30_INTERNAL_cbd44df8_4_k_cu_main4cuda3std6ranges3__45__cpo3endE)
_ZN30_INTERNAL_cbd44df8_4_k_cu_main4cuda3std6ranges3__45__cpo3endE:
	.zero		1
	.type		_ZN30_INTERNAL_cbd44df8_4_k_cu_main6thrust24THRUST_300001_SM_1000_NS12placeholders2_6E,@object
	.size		_ZN30_INTERNAL_cbd44df8_4_k_cu_main6thrust24THRUST_300001_SM_1000_NS12placeholders2_6E,(_ZN30_INTERNAL_cbd44df8_4_k_cu_main4cuda3std3__45__cpo4rendE - _ZN30_INTERNAL_cbd44df8_4_k_cu_main6thrust24THRUST_300001_SM_1000_NS12placeholders2_6E)
_ZN30_INTERNAL_cbd44df8_4_k_cu_main6thrust24THRUST_300001_SM_1000_NS12placeholders2_6E:
	.zero		1
	.type		_ZN30_INTERNAL_cbd44df8_4_k_cu_main4cuda3std3__45__cpo4rendE,@object
	.size		_ZN30_INTERNAL_cbd44df8_4_k_cu_main4cuda3std3__45__cpo4rendE,(_ZN30_INTERNAL_cbd44df8_4_k_cu_main4cuda3std6ranges3__45__cpo9iter_swapE - _ZN30_INTERNAL_cbd44df8_4_k_cu_main4cuda3std3__45__cpo4rendE)
_ZN30_INTERNAL_cbd44df8_4_k_cu_main4cuda3std3__45__cpo4rendE:
	.zero		1
	.type		_ZN30_INTERNAL_cbd44df8_4_k_cu_main4cuda3std6ranges3__45__cpo9iter_swapE,@object
	.size		_ZN30_INTERNAL_cbd44df8_4_k_cu_main4cuda3std6ranges3__45__cpo9iter_swapE,(_ZN30_INTERNAL_cbd44df8_4_k_cu_main4cuda3std3__48unexpectE - _ZN30_INTERNAL_cbd44df8_4_k_cu_main4cuda3std6ranges3__45__cpo9iter_swapE)
_ZN30_INTERNAL_cbd44df8_4_k_cu_main4cuda3std6ranges3__45__cpo9iter_swapE:
	.zero		1
	.type		_ZN30_INTERNAL_cbd44df8_4_k_cu_main4cuda3std3__48unexpectE,@object
	.size		_ZN30_INTERNAL_cbd44df8_4_k_cu_main4cuda3std3__48unexpectE,(_ZN30_INTERNAL_cbd44df8_4_k_cu_main6thrust24THRUST_300001_SM_1000_NS8cuda_cub3parE - _ZN30_INTERNAL_cbd44df8_4_k_cu_main4cuda3std3__48unexpectE)
_ZN30_INTERNAL_cbd44df8_4_k_cu_main4cuda3std3__48unexpectE:
	.zero		1
	.type		_ZN30_INTERNAL_cbd44df8_4_k_cu_main6thrust24THRUST_300001_SM_1000_NS8cuda_cub3parE,@object
	.size		_ZN30_INTERNAL_cbd44df8_4_k_cu_main6thrust24THRUST_300001_SM_1000_NS8cuda_cub3parE,(_ZN30_INTERNAL_cbd44df8_4_k_cu_main6thrust24THRUST_300001_SM_1000_NS12placeholders2_4E - _ZN30_INTERNAL_cbd44df8_4_k_cu_main6thrust24THRUST_300001_SM_1000_NS8cuda_cub3parE)
_ZN30_INTERNAL_cbd44df8_4_k_cu_main6thrust24THRUST_300001_SM_1000_NS8cuda_cub3parE:
	.zero		1
	.type		_ZN30_INTERNAL_cbd44df8_4_k_cu_main6thrust24THRUST_300001_SM_1000_NS12placeholders2_4E,@object
	.size		_ZN30_INTERNAL_cbd44df8_4_k_cu_main6thrust24THRUST_300001_SM_1000_NS12placeholders2_4E,(_ZN30_INTERNAL_cbd44df8_4_k_cu_main4cuda3std3__45__cpo4cendE - _ZN30_INTERNAL_cbd44df8_4_k_cu_main6thrust24THRUST_300001_SM_1000_NS12placeholders2_4E)
_ZN30_INTERNAL_cbd44df8_4_k_cu_main6thrust24THRUST_300001_SM_1000_NS12placeholders2_4E:
	.zero		1
	.type		_ZN30_INTERNAL_cbd44df8_4_k_cu_main4cuda3std3__45__cpo4cendE,@object
	.size		_ZN30_INTERNAL_cbd44df8_4_k_cu_main4cuda3std3__45__cpo4cendE,(_ZN30_INTERNAL_cbd44df8_4_k_cu_main4cuda3std6ranges3__45__cpo4cendE - _ZN30_INTERNAL_cbd44df8_4_k_cu_main4cuda3std3__45__cpo4cendE)
_ZN30_INTERNAL_cbd44df8_4_k_cu_main4cuda3std3__45__cpo4cendE:
	.zero		1
	.type		_ZN30_INTERNAL_cbd44df8_4_k_cu_main4cuda3std6ranges3__45__cpo4cendE,@object
	.size		_ZN30_INTERNAL_cbd44df8_4_k_cu_main4cuda3std6ranges3__45__cpo4cendE,(_ZN30_INTERNAL_cbd44df8_4_k_cu_main4cuda3std3__420unreachable_sentinelE - _ZN30_INTERNAL_cbd44df8_4_k_cu_main4cuda3std6ranges3__45__cpo4cendE)
_ZN30_INTERNAL_cbd44df8_4_k_cu_main4cuda3std6ranges3__45__cpo4cendE:
	.zero		1
	.type		_ZN30_INTERNAL_cbd44df8_4_k_cu_main4cuda3std3__420unreachable_sentinelE,@object
	.size		_ZN30_INTERNAL_cbd44df8_4_k_cu_main4cuda3std3__420unreachable_sentinelE,(_ZN30_INTERNAL_cbd44df8_4_k_cu_main4cuda3std6ranges3__45__cpo5ssizeE - _ZN30_INTERNAL_cbd44df8_4_k_cu_main4cuda3std3__420unreachable_sentinelE)
_ZN30_INTERNAL_cbd44df8_4_k_cu_main4cuda3std3__420unreachable_sentinelE:
	.zero		1
	.type		_ZN30_INTERNAL_cbd44df8_4_k_cu_main4cuda3std6ranges3__45__cpo5ssizeE,@object
	.size		_ZN30_INTERNAL_cbd44df8_4_k_cu_main4cuda3std6ranges3__45__cpo5ssizeE,(_ZN30_INTERNAL_cbd44df8_4_k_cu_main6thrust24THRUST_300001_SM_1000_NS12placeholders2_8E - _ZN30_INTERNAL_cbd44df8_4_k_cu_main4cuda3std6ranges3__45__cpo5ssizeE)
_ZN30_INTERNAL_cbd44df8_4_k_cu_main4cuda3std6ranges3__45__cpo5ssizeE:
	.zero		1
	.type		_ZN30_INTERNAL_cbd44df8_4_k_cu_main6thrust24THRUST_300001_SM_1000_NS12placeholders2_8E,@object
	.size		_ZN30_INTERNAL_cbd44df8_4_k_cu_main6thrust24THRUST_300001_SM_1000_NS12placeholders2_8E,(_ZN30_INTERNAL_cbd44df8_4_k_cu_main4cuda3std3__45__cpo5crendE - _ZN30_INTERNAL_cbd44df8_4_k_cu_main6thrust24THRUST_300001_SM_1000_NS12placeholders2_8E)
_ZN30_INTERNAL_cbd44df8_4_k_cu_main6thrust24THRUST_300001_SM_1000_NS12placeholders2_8E:
	.zero		1
	.type		_ZN30_INTERNAL_cbd44df8_4_k_cu_main4cuda3std3__45__cpo5crendE,@object
	.size		_ZN30_INTERNAL_cbd44df8_4_k_cu_main4cuda3std3__45__cpo5crendE,(_ZN30_INTERNAL_cbd44df8_4_k_cu_main4cuda3std6ranges3__45__cpo4prevE - _ZN30_INTERNAL_cbd44df8_4_k_cu_main4cuda3std3__45__cpo5crendE)
_ZN30_INTERNAL_cbd44df8_4_k_cu_main4cuda3std3__45__cpo5crendE:
	.zero		1
	.type		_ZN30_INTERNAL_cbd44df8_4_k_cu_main4cuda3std6ranges3__45__cpo4prevE,@object
	.size		_ZN30_INTERNAL_cbd44df8_4_k_cu_main4cuda3std6ranges3__45__cpo4prevE,(_ZN30_INTERNAL_cbd44df8_4_k_cu_main4cuda3std6ranges3__45__cpo9iter_moveE - _ZN30_INTERNAL_cbd44df8_4_k_cu_main4cuda3std6ranges3__45__cpo4prevE)
_ZN30_INTERNAL_cbd44df8_4_k_cu_main4cuda3std6ranges3__45__cpo4prevE:
	.zero		1
	.type		_ZN30_INTERNAL_cbd44df8_4_k_cu_main4cuda3std6ranges3__45__cpo9iter_moveE,@object
	.size		_ZN30_INTERNAL_cbd44df8_4_k_cu_main4cuda3std6ranges3__45__cpo9iter_moveE,(_ZN30_INTERNAL_cbd44df8_4_k_cu_main6thrust24THRUST_300001_SM_1000_NS6system6detail10sequential3seqE - _ZN30_INTERNAL_cbd44df8_4_k_cu_main4cuda3std6ranges3__45__cpo9iter_moveE)
_ZN30_INTERNAL_cbd44df8_4_k_cu_main4cuda3std6ranges3__45__cpo9iter_moveE:
	.zero		1
	.type		_ZN30_INTERNAL_cbd44df8_4_k_cu_main6thrust24THRUST_300001_SM_1000_NS6system6detail10sequential3seqE,@object
	.size		_ZN30_INTERNAL_cbd44df8_4_k_cu_main6thrust24THRUST_300001_SM_1000_NS6system6detail10sequential3seqE,(.L_31 - _ZN30_INTERNAL_cbd44df8_4_k_cu_main6thrust24THRUST_300001_SM_1000_NS6system6detail10sequential3seqE)
_ZN30_INTERNAL_cbd44df8_4_k_cu_main6thrust24THRUST_300001_SM_1000_NS6system6detail10sequential3seqE:
	.zero		1
.L_31:


//--------------------- .nv.constant0._ZN3cub18CUB_300001_SM_10006detail9transform16transform_kernelINS2_10policy_hubILb1EN4cuda3std3__45tupleIJN6thrust24THRUST_300001_SM_1000_NS6detail15normal_iteratorINSA_10device_ptrIcEEEESF_EEEE10policy1000El15calculate_scoreIcENSC_INSD_IiEEEEJPcSN_EEEvT0_iT1_T2_DpNS2_10kernel_argIT3_EE --------------------------
	.section	.nv.constant0._ZN3cub18CUB_300001_SM_10006detail9transform16transform_kernelINS2_10policy_hubILb1EN4cuda3std3__45tupleIJN6thrust24THRUST_300001_SM_1000_NS6detail15normal_iteratorINSA_10device_ptrIcEEEESF_EEEE10policy1000El15calculate_scoreIcENSC_INSD_IiEEEEJPcSN_EEEvT0_iT1_T2_DpNS2_10kernel_argIT3_EE,"a",@progbits
	.sectionflags	@""
	.align	4
.nv.constant0._ZN3cub18CUB_300001_SM_10006detail9transform16transform_kernelINS2_10policy_hubILb1EN4cuda3std3__45tupleIJN6thrust24THRUST_300001_SM_1000_NS6detail15normal_iteratorINSA_10device_ptrIcEEEESF_EEEE10policy1000El15calculate_scoreIcENSC_INSD_IiEEEEJPcSN_EEEvT0_iT1_T2_DpNS2_10kernel_argIT3_EE:
	.zero		952


//--------------------- .nv.constant0._ZN3cub18CUB_300001_SM_10006detail9transform16transform_kernelINS2_10policy_hubILb1EN4cuda3std3__45tupleIJN6thrust24THRUST_300001_SM_1000_NS6detail15normal_iteratorINSA_10device_ptrIcEEEESF_EEEE10policy1000Ei15calculate_scoreIcENSC_INSD_IiEEEEJPcSN_EEEvT0_iT1_T2_DpNS2_10kernel_argIT3_EE --------------------------
	.section	.nv.constant0._ZN3cub18CUB_300001_SM_10006detail9transform16transform_kernelINS2_10policy_hubILb1EN4cuda3std3__45tupleIJN6thrust24THRUST_300001_SM_1000_NS6detail15normal_iteratorINSA_10device_ptrIcEEEESF_EEEE10policy1000Ei15calculate_scoreIcENSC_INSD_IiEEEEJPcSN_EEEvT0_iT1_T2_DpNS2_10kernel_argIT3_EE,"a",@progbits
	.sectionflags	@""
	.align	4
.nv.constant0._ZN3cub18CUB_300001_SM_10006detail9transform16transform_kernelINS2_10policy_hubILb1EN4cuda3std3__45tupleIJN6thrust24THRUST_300001_SM_1000_NS6detail15normal_iteratorINSA_10device_ptrIcEEEESF_EEEE10policy1000Ei15calculate_scoreIcENSC_INSD_IiEEEEJPcSN_EEEvT0_iT1_T2_DpNS2_10kernel_argIT3_EE:
	.zero		952


//--------------------- .nv.constant0._ZN3cub18CUB_300001_SM_10006detail8for_each13static_kernelINS2_12policy_hub_t12policy_500_tElN6thrust24THRUST_300001_SM_1000_NS8cuda_cub6__fill7functorINS7_6detail15normal_iteratorINS7_10device_ptrIiEEEEiEEEEvT0_T1_ --------------------------
	.section	.nv.constant0._ZN3cub18CUB_300001_SM_10006detail8for_each13static_kernelINS2_12policy_hub_t12policy_500_tElN6thrust24THRUST_300001_SM_1000_NS8cuda_cub6__fill7functorINS7_6detail15normal_iteratorINS7_10device_ptrIiEEEEiEEEEvT0_T1_,"a",@progbits
	.sectionflags	@""
	.align	4
.nv.constant0._ZN3cub18CUB_300001_SM_10006detail8for_each13static_kernelINS2_12policy_hub_t12policy_500_tElN6thrust24THRUST_300001_SM_1000_NS8cuda_cub6__fill7functorINS7_6detail15normal_iteratorINS7_10device_ptrIiEEEEiEEEEvT0_T1_:
	.zero		920


//--------------------- .nv.constant0._ZN3cub18CUB_300001_SM_10006detail11EmptyKernelIvEEvv --------------------------
	.section	.nv.constant0._ZN3cub18CUB_300001_SM_10006detail11EmptyKernelIvEEvv,"a",@progbits
	.sectionflags	@""
	.align	4
.nv.constant0._ZN3cub18CUB_300001_SM_10006detail11EmptyKernelIvEEvv:
	.zero		896


//--------------------- SYMBOLS --------------------------

	.type		.nv.reservedSmem.offset0,@object
	.size		.nv.reservedSmem.offset0,0x4
